	.target	sm_90a

	.elftype	@"ET_EXEC"


//--------------------- .note.nv.tkinfo           --------------------------
	.section	.note.nv.tkinfo,"",@"SHT_NOTE"
	.sectionflags	@"SHF_NOTE_NV_TKINFO"
	.tkinfo
        /*0018*/ 	.word	0x00000002
        /*0030*/ 	.string	""
        /*0030*/ 	.string	"ptxas"
        /*0030*/ 	.string	"Cuda compilation tools, release 13.0, V13.0.88"
        /*0030*/ 	.string	"Build cuda_13.0.r13.0/compiler.36424714_0"
        /*0030*/ 	.string	"-arch sm_90a -m 64 "



//--------------------- .note.nv.cuinfo           --------------------------
	.section	.note.nv.cuinfo,"",@"SHT_NOTE"
	.sectionflags	@"SHF_NOTE_NV_CUINFO"
        /*0018*/ 	.short	0x0002
        /*001a*/ 	.short	0x005a
        /*001c*/ 	.short	0x0082
	.zero		2


//--------------------- .nv.info                  --------------------------
	.section	.nv.info,"",@"SHT_CUDA_INFO"
	.align	4


	//----- nvinfo : EIATTR_REGCOUNT
	.align		4
        /*0000*/ 	.byte	0x04, 0x2f
        /*0002*/ 	.short	(.L_15 - .L_14)
	.align		4
.L_14:
        /*0004*/ 	.word	index@(_ZN7cutlass13device_kernelINS_4gemm6kernel13GemmUniversalIN4cute5tupleIJiiiiEEENS1_10collective13CollectiveMmaINS1_34MainloopSm90TmaGmmaWarpSpecializedILi16ENS5_IJNS4_1CILi2EEENSA_ILi1EEESC_EEENS1_35KernelTmaWarpSpecializedCooperativeEEENS5_IJNSA_ILi256EEENSA_ILi192EEENSA_ILi16EEEEEENS_10bfloat16_tENS5_IJlSC_lEEESK_SL_NS4_8TiledMMAINS4_8MMA_AtomIJNS4_4SM904GMMA28MMA_64x192x16_F32BF16BF16_SSILNSP_5MajorE0ELSR_0ELNSP_7ScaleInE1ELSS_1EEEEEENS4_6LayoutISD_NS5_IJSC_NSA_ILi0EEESW_EEEEENS5_IJNS4_10UnderscoreESZ_SZ_EEEEENS4_13SM90_TMA_LOADENS4_14ComposedLayoutINS4_7SwizzleILi1ELi4ELi3EEENS4_18smem_ptr_flag_bitsILi16EEENSV_INS5_IJNSA_ILi8EEESI_EEENS5_IJSI_SC_EEEEEEEvNS4_8identityENS4_23SM90_TMA_LOAD_MULTICASTES1C_vS1D_EENS_8epilogue10collective6detail29Sm90TmaWarpSpecializedAdapterINS1H_15DefaultEpilogueISK_SL_SL_NS1G_6thread17LinearCombinationISK_Li1EffLNS1L_9ScaleType4KindE0ELNS_15FloatRoundStyleE2ESK_EENS1_15EpilogueDefaultEEEEEvvEEEEvNT_6ParamsE)
        /*0008*/ 	.word	0x000000a8


	//----- nvinfo : EIATTR_FRAME_SIZE
	.align		4
.L_15:
        /*000c*/ 	.byte	0x04, 0x11
        /*000e*/ 	.short	(.L_17 - .L_16)
	.align		4
.L_16:
        /*0010*/ 	.word	index@(_ZN7cutlass13device_kernelINS_4gemm6kernel13GemmUniversalIN4cute5tupleIJiiiiEEENS1_10collective13CollectiveMmaINS1_34MainloopSm90TmaGmmaWarpSpecializedILi16ENS5_IJNS4_1CILi2EEENSA_ILi1EEESC_EEENS1_35KernelTmaWarpSpecializedCooperativeEEENS5_IJNSA_ILi256EEENSA_ILi192EEENSA_ILi16EEEEEENS_10bfloat16_tENS5_IJlSC_lEEESK_SL_NS4_8TiledMMAINS4_8MMA_AtomIJNS4_4SM904GMMA28MMA_64x192x16_F32BF16BF16_SSILNSP_5MajorE0ELSR_0ELNSP_7ScaleInE1ELSS_1EEEEEENS4_6LayoutISD_NS5_IJSC_NSA_ILi0EEESW_EEEEENS5_IJNS4_10UnderscoreESZ_SZ_EEEEENS4_13SM90_TMA_LOADENS4_14ComposedLayoutINS4_7SwizzleILi1ELi4ELi3EEENS4_18smem_ptr_flag_bitsILi16EEENSV_INS5_IJNSA_ILi8EEESI_EEENS5_IJSI_SC_EEEEEEEvNS4_8identityENS4_23SM90_TMA_LOAD_MULTICASTES1C_vS1D_EENS_8epilogue10collective6detail29Sm90TmaWarpSpecializedAdapterINS1H_15DefaultEpilogueISK_SL_SL_NS1G_6thread17LinearCombinationISK_Li1EffLNS1L_9ScaleType4KindE0ELNS_15FloatRoundStyleE2ESK_EENS1_15EpilogueDefaultEEEEEvvEEEEvNT_6ParamsE)
        /*0014*/ 	.word	0x00000000


	//----- nvinfo : EIATTR_MIN_STACK_SIZE
	.align		4
.L_17:
        /*0018*/ 	.byte	0x04, 0x12
        /*001a*/ 	.short	(.L_19 - .L_18)
	.align		4
.L_18:
        /*001c*/ 	.word	index@(_ZN7cutlass13device_kernelINS_4gemm6kernel13GemmUniversalIN4cute5tupleIJiiiiEEENS1_10collective13CollectiveMmaINS1_34MainloopSm90TmaGmmaWarpSpecializedILi16ENS5_IJNS4_1CILi2EEENSA_ILi1EEESC_EEENS1_35KernelTmaWarpSpecializedCooperativeEEENS5_IJNSA_ILi256EEENSA_ILi192EEENSA_ILi16EEEEEENS_10bfloat16_tENS5_IJlSC_lEEESK_SL_NS4_8TiledMMAINS4_8MMA_AtomIJNS4_4SM904GMMA28MMA_64x192x16_F32BF16BF16_SSILNSP_5MajorE0ELSR_0ELNSP_7ScaleInE1ELSS_1EEEEEENS4_6LayoutISD_NS5_IJSC_NSA_ILi0EEESW_EEEEENS5_IJNS4_10UnderscoreESZ_SZ_EEEEENS4_13SM90_TMA_LOADENS4_14ComposedLayoutINS4_7SwizzleILi1ELi4ELi3EEENS4_18smem_ptr_flag_bitsILi16EEENSV_INS5_IJNSA_ILi8EEESI_EEENS5_IJSI_SC_EEEEEEEvNS4_8identityENS4_23SM90_TMA_LOAD_MULTICASTES1C_vS1D_EENS_8epilogue10collective6detail29Sm90TmaWarpSpecializedAdapterINS1H_15DefaultEpilogueISK_SL_SL_NS1G_6thread17LinearCombinationISK_Li1EffLNS1L_9ScaleType4KindE0ELNS_15FloatRoundStyleE2ESK_EENS1_15EpilogueDefaultEEEEEvvEEEEvNT_6ParamsE)
        /*0020*/ 	.word	0x00000000
.L_19:


//--------------------- .nv.compat                --------------------------
	.section	.nv.compat,"",@"SHT_CUDA_COMPAT_INFO"
	.align	4
        /*0000*/ 	.byte	0x02, 0x09, 0x01, 0x00, 0x02, 0x02, 0x04, 0x00, 0x02, 0x05, 0x05, 0x00, 0x03, 0x07, 0x01, 0x01
        /*0010*/ 	.byte	0x02, 0x03, 0x01, 0x00, 0x02, 0x06, 0x01, 0x00, 0x04, 0x0b, 0x08, 0x00, 0x00, 0x00, 0x00, 0x00
        /*0020*/ 	.byte	0x00, 0x00, 0x00, 0x00


//--------------------- .nv.info._ZN7cutlass13device_kernelINS_4gemm6kernel13GemmUniversalIN4cute5tupleIJiiiiEEENS1_10collective13CollectiveMmaINS1_34MainloopSm90TmaGmmaWarpSpecializedILi16ENS5_IJNS4_1CILi2EEENSA_ILi1EEESC_EEENS1_35KernelTmaWarpSpecializedCooperativeEEENS5_IJNSA_ILi256EEENSA_ILi192EEENSA_ILi16EEEEEENS_10bfloat16_tENS5_IJlSC_lEEESK_SL_NS4_8TiledMMAINS4_8MMA_AtomIJNS4_4SM904GMMA28MMA_64x192x16_F32BF16BF16_SSILNSP_5MajorE0ELSR_0ELNSP_7ScaleInE1ELSS_1EEEEEENS4_6LayoutISD_NS5_IJSC_NSA_ILi0EEESW_EEEEENS5_IJNS4_10UnderscoreESZ_SZ_EEEEENS4_13SM90_TMA_LOADENS4_14ComposedLayoutINS4_7SwizzleILi1ELi4ELi3EEENS4_18smem_ptr_flag_bitsILi16EEENSV_INS5_IJNSA_ILi8EEESI_EEENS5_IJSI_SC_EEEEEEEvNS4_8identityENS4_23SM90_TMA_LOAD_MULTICASTES1C_vS1D_EENS_8epilogue10collective6detail29Sm90TmaWarpSpecializedAdapterINS1H_15DefaultEpilogueISK_SL_SL_NS1G_6thread17LinearCombinationISK_Li1EffLNS1L_9ScaleType4KindE0ELNS_15FloatRoundStyleE2ESK_EENS1_15EpilogueDefaultEEEEEvvEEEEvNT_6ParamsE --------------------------
	.section	.nv.info._ZN7cutlass13device_kernelINS_4gemm6kernel13GemmUniversalIN4cute5tupleIJiiiiEEENS1_10collective13CollectiveMmaINS1_34MainloopSm90TmaGmmaWarpSpecializedILi16ENS5_IJNS4_1CILi2EEENSA_ILi1EEESC_EEENS1_35KernelTmaWarpSpecializedCooperativeEEENS5_IJNSA_ILi256EEENSA_ILi192EEENSA_ILi16EEEEEENS_10bfloat16_tENS5_IJlSC_lEEESK_SL_NS4_8TiledMMAINS4_8MMA_AtomIJNS4_4SM904GMMA28MMA_64x192x16_F32BF16BF16_SSILNSP_5MajorE0ELSR_0ELNSP_7ScaleInE1ELSS_1EEEEEENS4_6LayoutISD_NS5_IJSC_NSA_ILi0EEESW_EEEEENS5_IJNS4_10UnderscoreESZ_SZ_EEEEENS4_13SM90_TMA_LOADENS4_14ComposedLayoutINS4_7SwizzleILi1ELi4ELi3EEENS4_18smem_ptr_flag_bitsILi16EEENSV_INS5_IJNSA_ILi8EEESI_EEENS5_IJSI_SC_EEEEEEEvNS4_8identityENS4_23SM90_TMA_LOAD_MULTICASTES1C_vS1D_EENS_8epilogue10collective6detail29Sm90TmaWarpSpecializedAdapterINS1H_15DefaultEpilogueISK_SL_SL_NS1G_6thread17LinearCombinationISK_Li1EffLNS1L_9ScaleType4KindE0ELNS_15FloatRoundStyleE2ESK_EENS1_15EpilogueDefaultEEEEEvvEEEEvNT_6ParamsE,"",@"SHT_CUDA_INFO"
	.sectionflags	@""
	.align	4


	//----- nvinfo : EIATTR_CUDA_API_VERSION
	.align		4
        /*0000*/ 	.byte	0x04, 0x37
        /*0002*/ 	.short	(.L_21 - .L_20)
.L_20:
        /*0004*/ 	.word	0x00000082


	//----- nvinfo : EIATTR_KPARAM_INFO
	.align		4
.L_21:
        /*0008*/ 	.byte	0x04, 0x17
        /*000a*/ 	.short	(.L_23 - .L_22)
.L_22:
        /*000c*/ 	.word	0x00000000
        /*0010*/ 	.short	0x0000
        /*0012*/ 	.short	0x0070
        /*0014*/ 	.byte	0x00, 0xf0, 0x01, 0x10


	//----- nvinfo : EIATTR_SPARSE_MMA_MASK
	.align		4
.L_23:
        /*0018*/ 	.byte	0x03, 0x50
        /*001a*/ 	.short	0x0000


	//----- nvinfo : EIATTR_MAXREG_COUNT
	.align		4
        /*001c*/ 	.byte	0x03, 0x1b
        /*001e*/ 	.short	0x00a8


	//----- nvinfo : EIATTR_NUM_BARRIERS
	.align		4
        /*0020*/ 	.byte	0x02, 0x4c
        /*0022*/ 	.byte	0x01
	.zero		1


	//----- nvinfo : EIATTR_EXTERNS
	.align		4
        /*0024*/ 	.byte	0x04, 0x0f
        /*0026*/ 	.short	(.L_25 - .L_24)


	//   ....[0]....
	.align		4
.L_24:
        /*0028*/ 	.word	index@(__assertfail)


	//----- nvinfo : EIATTR_MERCURY_ISA_VERSION
	.align		4
.L_25:
        /*002c*/ 	.byte	0x03, 0x5f
        /*002e*/ 	.short	0x0101


	//----- nvinfo : EIATTR_INT_WARP_WIDE_INSTR_OFFSETS
	.align		4
        /*0030*/ 	.byte	0x04, 0x31
        /*0032*/ 	.short	(.L_27 - .L_26)


	//   ....[0]....
.L_26:
        /*0034*/ 	.word	0x00000700


	//   ....[1]....
        /*0038*/ 	.word	0x00000720


	//   ....[2]....
        /*003c*/ 	.word	0x000008b0


	//----- nvinfo : EIATTR_COOP_GROUP_MASK_REGIDS
	.align		4
.L_27:
        /*0040*/ 	.byte	0x04, 0x29
        /*0042*/ 	.short	(.L_29 - .L_28)


	//   ....[0]....
.L_28:
        /*0044*/ 	.word	0xffffffff


	//   ....[1]....
        /*0048*/ 	.word	0xffffffff


	//   ....[2]....
        /*004c*/ 	.word	0xffffffff


	//   ....[3]....
        /*0050*/ 	.word	0xffffffff


	//   ....[4]....
        /*0054*/ 	.word	0xffffffff


	//   ....[5]....
        /*0058*/ 	.word	0xffffffff


	//----- nvinfo : EIATTR_COOP_GROUP_INSTR_OFFSETS
	.align		4
.L_29:
        /*005c*/ 	.byte	0x04, 0x28
        /*005e*/ 	.short	(.L_31 - .L_30)


	//   ....[0]....
.L_30:
        /*0060*/ 	.word	0x00000060


	//   ....[1]....
        /*0064*/ 	.word	0x00000070


	//   ....[2]....
        /*0068*/ 	.word	0x00000190


	//   ....[3]....
        /*006c*/ 	.word	0x00000570


	//   ....[4]....
        /*0070*/ 	.word	0x000009e0


	//   ....[5]....
        /*0074*/ 	.word	0x00001560


	//----- nvinfo : EIATTR_REG_RECONFIG
	.align		4
.L_31:
        /*0078*/ 	.byte	0x01, 0x54
	.zero		2


	//----- nvinfo : EIATTR_SYSCALL_OFFSETS
	.align		4
        /*007c*/ 	.byte	0x04, 0x46
        /*007e*/ 	.short	(.L_33 - .L_32)


	//   ....[0]....
.L_32:
        /*0080*/ 	.word	0x00001720


	//----- nvinfo : EIATTR_MBARRIER_INSTR_OFFSETS
	.align		4
.L_33:
        /*0084*/ 	.byte	0x04, 0x39
        /*0086*/ 	.short	(.L_35 - .L_34)


	//   ....[0]....
.L_34:
        /*0088*/ 	.word	0x00000330
        /*008c*/ 	.word	0x000000ff
        /*0090*/ 	.word	0x00000000
        /*0094*/ 	.short	0x0100
        /*0096*/ 	.byte	0x08
	.zero		1


	//   ....[1]....
        /*0098*/ 	.word	0x00000340
        /*009c*/ 	.word	0x000000ff
        /*00a0*/ 	.word	0x00000080
        /*00a4*/ 	.short	0x0100
        /*00a6*/ 	.byte	0x08
	.zero		1


	//   ....[2]....
        /*00a8*/ 	.word	0x00000350
        /*00ac*/ 	.word	0x000000ff
        /*00b0*/ 	.word	0x00000008
        /*00b4*/ 	.short	0x0100
        /*00b6*/ 	.byte	0x08
	.zero		1


	//   ....[3]....
        /*00b8*/ 	.word	0x00000360
        /*00bc*/ 	.word	0x000000ff
        /*00c0*/ 	.word	0x00000088
        /*00c4*/ 	.short	0x0100
        /*00c6*/ 	.byte	0x08
	.zero		1


	//   ....[4]....
        /*00c8*/ 	.word	0x00000370
        /*00cc*/ 	.word	0x000000ff
        /*00d0*/ 	.word	0x00000010
        /*00d4*/ 	.short	0x0100
        /*00d6*/ 	.byte	0x08
	.zero		1


	//   ....[5]....
        /*00d8*/ 	.word	0x00000380
        /*00dc*/ 	.word	0x000000ff
        /*00e0*/ 	.word	0x00000090
        /*00e4*/ 	.short	0x0100
        /*00e6*/ 	.byte	0x08
	.zero		1


	//   ....[6]....
        /*00e8*/ 	.word	0x00000390
        /*00ec*/ 	.word	0x000000ff
        /*00f0*/ 	.word	0x00000018
        /*00f4*/ 	.short	0x0100
        /*00f6*/ 	.byte	0x08
	.zero		1


	//   ....[7]....
        /*00f8*/ 	.word	0x000003a0
        /*00fc*/ 	.word	0x000000ff
        /*0100*/ 	.word	0x00000098
        /*0104*/ 	.short	0x0100
        /*0106*/ 	.byte	0x08
	.zero		1


	//   ....[8]....
        /*0108*/ 	.word	0x000003b0
        /*010c*/ 	.word	0x000000ff
        /*0110*/ 	.word	0x00000020
        /*0114*/ 	.short	0x0100
        /*0116*/ 	.byte	0x08
	.zero		1


	//   ....[9]....
        /*0118*/ 	.word	0x000003c0
        /*011c*/ 	.word	0x000000ff
        /*0120*/ 	.word	0x000000a0
        /*0124*/ 	.short	0x0100
        /*0126*/ 	.byte	0x08
	.zero		1


	//   ....[10]....
        /*0128*/ 	.word	0x000003d0
        /*012c*/ 	.word	0x000000ff
        /*0130*/ 	.word	0x00000028
        /*0134*/ 	.short	0x0100
        /*0136*/ 	.byte	0x08
	.zero		1


	//   ....[11]....
        /*0138*/ 	.word	0x000003e0
        /*013c*/ 	.word	0x000000ff
        /*0140*/ 	.word	0x000000a8
        /*0144*/ 	.short	0x0100
        /*0146*/ 	.byte	0x08
	.zero		1


	//   ....[12]....
        /*0148*/ 	.word	0x000003f0
        /*014c*/ 	.word	0x000000ff
        /*0150*/ 	.word	0x00000030
        /*0154*/ 	.short	0x0100
        /*0156*/ 	.byte	0x08
	.zero		1


	//   ....[13]....
        /*0158*/ 	.word	0x00000400
        /*015c*/ 	.word	0x000000ff
        /*0160*/ 	.word	0x000000b0
        /*0164*/ 	.short	0x0100
        /*0166*/ 	.byte	0x08
	.zero		1


	//   ....[14]....
        /*0168*/ 	.word	0x00000410
        /*016c*/ 	.word	0x000000ff
        /*0170*/ 	.word	0x00000038
        /*0174*/ 	.short	0x0100
        /*0176*/ 	.byte	0x08
	.zero		1


	//   ....[15]....
        /*0178*/ 	.word	0x00000420
        /*017c*/ 	.word	0x000000ff
        /*0180*/ 	.word	0x000000b8
        /*0184*/ 	.short	0x0100
        /*0186*/ 	.byte	0x08
	.zero		1


	//   ....[16]....
        /*0188*/ 	.word	0x00000430
        /*018c*/ 	.word	0x000000ff
        /*0190*/ 	.word	0x00000040
        /*0194*/ 	.short	0x0100
        /*0196*/ 	.byte	0x08
	.zero		1


	//   ....[17]....
        /*0198*/ 	.word	0x00000440
        /*019c*/ 	.word	0x000000ff
        /*01a0*/ 	.word	0x000000c0
        /*01a4*/ 	.short	0x0100
        /*01a6*/ 	.byte	0x08
	.zero		1


	//   ....[18]....
        /*01a8*/ 	.word	0x00000450
        /*01ac*/ 	.word	0x000000ff
        /*01b0*/ 	.word	0x00000048
        /*01b4*/ 	.short	0x0100
        /*01b6*/ 	.byte	0x08
	.zero		1


	//   ....[19]....
        /*01b8*/ 	.word	0x00000460
        /*01bc*/ 	.word	0x000000ff
        /*01c0*/ 	.word	0x000000c8
        /*01c4*/ 	.short	0x0100
        /*01c6*/ 	.byte	0x08
	.zero		1


	//   ....[20]....
        /*01c8*/ 	.word	0x00000470
        /*01cc*/ 	.word	0x000000ff
        /*01d0*/ 	.word	0x00000050
        /*01d4*/ 	.short	0x0100
        /*01d6*/ 	.byte	0x08
	.zero		1


	//   ....[21]....
        /*01d8*/ 	.word	0x00000480
        /*01dc*/ 	.word	0x000000ff
        /*01e0*/ 	.word	0x000000d0
        /*01e4*/ 	.short	0x0100
        /*01e6*/ 	.byte	0x08
	.zero		1


	//   ....[22]....
        /*01e8*/ 	.word	0x00000490
        /*01ec*/ 	.word	0x000000ff
        /*01f0*/ 	.word	0x00000058
        /*01f4*/ 	.short	0x0100
        /*01f6*/ 	.byte	0x08
	.zero		1


	//   ....[23]....
        /*01f8*/ 	.word	0x000004a0
        /*01fc*/ 	.word	0x000000ff
        /*0200*/ 	.word	0x000000d8
        /*0204*/ 	.short	0x0100
        /*0206*/ 	.byte	0x08
	.zero		1


	//   ....[24]....
        /*0208*/ 	.word	0x000004b0
        /*020c*/ 	.word	0x000000ff
        /*0210*/ 	.word	0x00000060
        /*0214*/ 	.short	0x0100
        /*0216*/ 	.byte	0x08
	.zero		1


	//   ....[25]....
        /*0218*/ 	.word	0x000004c0
        /*021c*/ 	.word	0x000000ff
        /*0220*/ 	.word	0x000000e0
        /*0224*/ 	.short	0x0100
        /*0226*/ 	.byte	0x08
	.zero		1


	//   ....[26]....
        /*0228*/ 	.word	0x000004d0
        /*022c*/ 	.word	0x000000ff
        /*0230*/ 	.word	0x00000068
        /*0234*/ 	.short	0x0100
        /*0236*/ 	.byte	0x08
	.zero		1


	//   ....[27]....
        /*0238*/ 	.word	0x000004e0
        /*023c*/ 	.word	0x000000ff
        /*0240*/ 	.word	0x000000e8
        /*0244*/ 	.short	0x0100
        /*0246*/ 	.byte	0x08
	.zero		1


	//   ....[28]....
        /*0248*/ 	.word	0x000004f0
        /*024c*/ 	.word	0x000000ff
        /*0250*/ 	.word	0x00000070
        /*0254*/ 	.short	0x0100
        /*0256*/ 	.byte	0x08
	.zero		1


	//   ....[29]....
        /*0258*/ 	.word	0x00000500
        /*025c*/ 	.word	0x000000ff
        /*0260*/ 	.word	0x000000f0
        /*0264*/ 	.short	0x0100
        /*0266*/ 	.byte	0x08
	.zero		1


	//   ....[30]....
        /*0268*/ 	.word	0x00000510
        /*026c*/ 	.word	0x000000ff
        /*0270*/ 	.word	0x00000078
        /*0274*/ 	.short	0x0100
        /*0276*/ 	.byte	0x08
	.zero		1


	//   ....[31]....
        /*0278*/ 	.word	0x00000520
        /*027c*/ 	.word	0x000000ff
        /*0280*/ 	.word	0x000000f8
        /*0284*/ 	.short	0x0100
        /*0286*/ 	.byte	0x08
	.zero		1


	//   ....[32]....
        /*0288*/ 	.word	0x000008f0
        /*028c*/ 	.word	0x000000ff
        /*0290*/ 	.word	0x00000110
        /*0294*/ 	.short	0x0100
        /*0296*/ 	.byte	0x06
	.zero		1


	//   ....[33]....
        /*0298*/ 	.word	0x00000950
        /*029c*/ 	.word	0x000000ff
        /*02a0*/ 	.word	0x00000118
        /*02a4*/ 	.short	0x0100
        /*02a6*/ 	.byte	0x06
	.zero		1


	//   ....[34]....
        /*02a8*/ 	.word	0x000017c0
        /*02ac*/ 	.word	0x00000003
        /*02b0*/ 	.word	0x00000000
        /*02b4*/ 	.short	0x010a
        /*02b6*/ 	.byte	0x3f
	.zero		1


	//   ....[35]....
        /*02b8*/ 	.word	0x00001800
        /*02bc*/ 	.word	0x00000003
        /*02c0*/ 	.word	0x00000000
        /*02c4*/ 	.short	0x010a
        /*02c6*/ 	.byte	0x3f
	.zero		1


	//   ....[36]....
        /*02c8*/ 	.word	0x00001a60
        /*02cc*/ 	.word	0x000000ff
        /*02d0*/ 	.word	0x00000000
        /*02d4*/ 	.short	0x010a
        /*02d6*/ 	.byte	0x04
	.zero		1


	//   ....[37]....
        /*02d8*/ 	.word	0x00001aa0
        /*02dc*/ 	.word	0x000000ff
        /*02e0*/ 	.word	0x00000000
        /*02e4*/ 	.short	0x010a
        /*02e6*/ 	.byte	0x04
	.zero		1


	//   ....[38]....
        /*02e8*/ 	.word	0x00001bf0
        /*02ec*/ 	.word	0x00000006
        /*02f0*/ 	.word	0x00000000
        /*02f4*/ 	.short	0x0101
        /*02f6*/ 	.byte	0x3f
	.zero		1


	//   ....[39]....
        /*02f8*/ 	.word	0x00001db0
        /*02fc*/ 	.word	0x00000000
        /*0300*/ 	.word	0x00000000
        /*0304*/ 	.short	0x0101
        /*0306*/ 	.byte	0x3f
	.zero		1


	//   ....[40]....
        /*0308*/ 	.word	0x0000ef30
        /*030c*/ 	.word	0x0000000e
        /*0310*/ 	.word	0x00000080
        /*0314*/ 	.short	0x010a
        /*0316*/ 	.byte	0x3f
	.zero		1


	//   ....[41]....
        /*0318*/ 	.word	0x0000f320
        /*031c*/ 	.word	0x00000005
        /*0320*/ 	.word	0x00000118
        /*0324*/ 	.short	0x0101
        /*0326*/ 	.byte	0x3f
	.zero		1


	//   ....[42]....
        /*0328*/ 	.word	0x0000fa80
        /*032c*/ 	.word	0x00000007
        /*0330*/ 	.word	0x00000000
        /*0334*/ 	.short	0x010a
        /*0336*/ 	.byte	0x3f
	.zero		1


	//   ....[43]....
        /*0338*/ 	.word	0x0000fb00
        /*033c*/ 	.word	0x00000006
        /*0340*/ 	.word	0x00000000
        /*0344*/ 	.short	0x010a
        /*0346*/ 	.byte	0x3f
	.zero		1


	//   ....[44]....
        /*0348*/ 	.word	0x0000fb90
        /*034c*/ 	.word	0x00000007
        /*0350*/ 	.word	0x00000000
        /*0354*/ 	.short	0x010a
        /*0356*/ 	.byte	0x3f
	.zero		1


	//   ....[45]....
        /*0358*/ 	.word	0x0000fc20
        /*035c*/ 	.word	0x00000006
        /*0360*/ 	.word	0x00000000
        /*0364*/ 	.short	0x010a
        /*0366*/ 	.byte	0x3f
	.zero		1


	//   ....[46]....
        /*0368*/ 	.word	0x0000fcb0
        /*036c*/ 	.word	0x00000007
        /*0370*/ 	.word	0x00000000
        /*0374*/ 	.short	0x010a
        /*0376*/ 	.byte	0x3f
	.zero		1


	//   ....[47]....
        /*0378*/ 	.word	0x0000fd40
        /*037c*/ 	.word	0x00000006
        /*0380*/ 	.word	0x00000000
        /*0384*/ 	.short	0x010a
        /*0386*/ 	.byte	0x3f
	.zero		1


	//   ....[48]....
        /*0388*/ 	.word	0x0000fdd0
        /*038c*/ 	.word	0x00000007
        /*0390*/ 	.word	0x00000000
        /*0394*/ 	.short	0x010a
        /*0396*/ 	.byte	0x3f
	.zero		1


	//   ....[49]....
        /*0398*/ 	.word	0x0000fe60
        /*039c*/ 	.word	0x00000006
        /*03a0*/ 	.word	0x00000000
        /*03a4*/ 	.short	0x010a
        /*03a6*/ 	.byte	0x3f
	.zero		1


	//   ....[50]....
        /*03a8*/ 	.word	0x0000fef0
        /*03ac*/ 	.word	0x00000007
        /*03b0*/ 	.word	0x00000000
        /*03b4*/ 	.short	0x010a
        /*03b6*/ 	.byte	0x3f
	.zero		1


	//   ....[51]....
        /*03b8*/ 	.word	0x0000ff80
        /*03bc*/ 	.word	0x00000006
        /*03c0*/ 	.word	0x00000000
        /*03c4*/ 	.short	0x010a
        /*03c6*/ 	.byte	0x3f
	.zero		1


	//   ....[52]....
        /*03c8*/ 	.word	0x00010010
        /*03cc*/ 	.word	0x00000007
        /*03d0*/ 	.word	0x00000000
        /*03d4*/ 	.short	0x010a
        /*03d6*/ 	.byte	0x3f
	.zero		1


	//   ....[53]....
        /*03d8*/ 	.word	0x000100a0
        /*03dc*/ 	.word	0x00000006
        /*03e0*/ 	.word	0x00000000
        /*03e4*/ 	.short	0x010a
        /*03e6*/ 	.byte	0x3f
	.zero		1


	//   ....[54]....
        /*03e8*/ 	.word	0x00010130
        /*03ec*/ 	.word	0x00000007
        /*03f0*/ 	.word	0x00000000
        /*03f4*/ 	.short	0x010a
        /*03f6*/ 	.byte	0x3f
	.zero		1


	//   ....[55]....
        /*03f8*/ 	.word	0x000101c0
        /*03fc*/ 	.word	0x00000006
        /*0400*/ 	.word	0x00000000
        /*0404*/ 	.short	0x010a
        /*0406*/ 	.byte	0x3f
	.zero		1


	//   ....[56]....
        /*0408*/ 	.word	0x00010250
        /*040c*/ 	.word	0x00000007
        /*0410*/ 	.word	0x00000000
        /*0414*/ 	.short	0x010a
        /*0416*/ 	.byte	0x3f
	.zero		1


	//   ....[57]....
        /*0418*/ 	.word	0x000102e0
        /*041c*/ 	.word	0x00000005
        /*0420*/ 	.word	0x00000000
        /*0424*/ 	.short	0x010a
        /*0426*/ 	.byte	0x3f
	.zero		1


	//   ....[58]....
        /*0428*/ 	.word	0x00010340
        /*042c*/ 	.word	0x00000003
        /*0430*/ 	.word	0x00000000
        /*0434*/ 	.short	0x010a
        /*0436*/ 	.byte	0x3f
	.zero		1


	//   ....[59]....
        /*0438*/ 	.word	0x000103a0
        /*043c*/ 	.word	0x00000006
        /*0440*/ 	.word	0x00000000
        /*0444*/ 	.short	0x010a
        /*0446*/ 	.byte	0x3f
	.zero		1


	//   ....[60]....
        /*0448*/ 	.word	0x00010470
        /*044c*/ 	.word	0x0000000e
        /*0450*/ 	.word	0x00000080
        /*0454*/ 	.short	0x010a
        /*0456*/ 	.byte	0x3f
	.zero		1


	//   ....[61]....
        /*0458*/ 	.word	0x00010540
        /*045c*/ 	.word	0x00000007
        /*0460*/ 	.word	0x00000000
        /*0464*/ 	.short	0x010a
        /*0466*/ 	.byte	0x3f
	.zero		1


	//   ....[62]....
        /*0468*/ 	.word	0x00010590
        /*046c*/ 	.word	0x00000006
        /*0470*/ 	.word	0x00000000
        /*0474*/ 	.short	0x010a
        /*0476*/ 	.byte	0x3f
	.zero		1


	//   ....[63]....
        /*0478*/ 	.word	0x000105e0
        /*047c*/ 	.word	0x00000007
        /*0480*/ 	.word	0x00000000
        /*0484*/ 	.short	0x010a
        /*0486*/ 	.byte	0x3f
	.zero		1


	//   ....[64]....
        /*0488*/ 	.word	0x00010630
        /*048c*/ 	.word	0x00000006
        /*0490*/ 	.word	0x00000000
        /*0494*/ 	.short	0x010a
        /*0496*/ 	.byte	0x3f
	.zero		1


	//   ....[65]....
        /*0498*/ 	.word	0x00010680
        /*049c*/ 	.word	0x00000007
        /*04a0*/ 	.word	0x00000000
        /*04a4*/ 	.short	0x010a
        /*04a6*/ 	.byte	0x3f
	.zero		1


	//   ....[66]....
        /*04a8*/ 	.word	0x000106d0
        /*04ac*/ 	.word	0x00000006
        /*04b0*/ 	.word	0x00000000
        /*04b4*/ 	.short	0x010a
        /*04b6*/ 	.byte	0x3f
	.zero		1


	//   ....[67]....
        /*04b8*/ 	.word	0x00010720
        /*04bc*/ 	.word	0x00000007
        /*04c0*/ 	.word	0x00000000
        /*04c4*/ 	.short	0x010a
        /*04c6*/ 	.byte	0x3f
	.zero		1


	//   ....[68]....
        /*04c8*/ 	.word	0x00010770
        /*04cc*/ 	.word	0x00000006
        /*04d0*/ 	.word	0x00000000
        /*04d4*/ 	.short	0x010a
        /*04d6*/ 	.byte	0x3f
	.zero		1


	//   ....[69]....
        /*04d8*/ 	.word	0x000107c0
        /*04dc*/ 	.word	0x00000007
        /*04e0*/ 	.word	0x00000000
        /*04e4*/ 	.short	0x010a
        /*04e6*/ 	.byte	0x3f
	.zero		1


	//   ....[70]....
        /*04e8*/ 	.word	0x00010810
        /*04ec*/ 	.word	0x00000006
        /*04f0*/ 	.word	0x00000000
        /*04f4*/ 	.short	0x010a
        /*04f6*/ 	.byte	0x3f
	.zero		1


	//   ....[71]....
        /*04f8*/ 	.word	0x00010860
        /*04fc*/ 	.word	0x00000007
        /*0500*/ 	.word	0x00000000
        /*0504*/ 	.short	0x010a
        /*0506*/ 	.byte	0x3f
	.zero		1


	//   ....[72]....
        /*0508*/ 	.word	0x000108b0
        /*050c*/ 	.word	0x00000006
        /*0510*/ 	.word	0x00000000
        /*0514*/ 	.short	0x010a
        /*0516*/ 	.byte	0x3f
	.zero		1


	//   ....[73]....
        /*0518*/ 	.word	0x00010900
        /*051c*/ 	.word	0x00000007
        /*0520*/ 	.word	0x00000000
        /*0524*/ 	.short	0x010a
        /*0526*/ 	.byte	0x3f
	.zero		1


	//   ....[74]....
        /*0528*/ 	.word	0x00010950
        /*052c*/ 	.word	0x00000006
        /*0530*/ 	.word	0x00000000
        /*0534*/ 	.short	0x010a
        /*0536*/ 	.byte	0x3f
	.zero		1


	//   ....[75]....
        /*0538*/ 	.word	0x000109a0
        /*053c*/ 	.word	0x00000007
        /*0540*/ 	.word	0x00000000
        /*0544*/ 	.short	0x010a
        /*0546*/ 	.byte	0x3f
	.zero		1


	//----- nvinfo : EIATTR_NUM_MBARRIERS
	.align		4
.L_35:
        /*0548*/ 	.byte	0x03, 0x38
        /*054a*/ 	.short	0x0022


	//----- nvinfo : EIATTR_EXIT_INSTR_OFFSETS
	.align		4
        /*054c*/ 	.byte	0x04, 0x1c
        /*054e*/ 	.short	(.L_37 - .L_36)


	//   ....[0]....
.L_36:
        /*0550*/ 	.word	0x00000c10


	//   ....[1]....
        /*0554*/ 	.word	0x000014a0


	//   ....[2]....
        /*0558*/ 	.word	0x0000e5c0


	//   ....[3]....
        /*055c*/ 	.word	0x0000ebc0


	//   ....[4]....
        /*0560*/ 	.word	0x00010330


	//----- nvinfo : EIATTR_MAX_THREADS
	.align		4
.L_37:
        /*0564*/ 	.byte	0x04, 0x05
        /*0566*/ 	.short	(.L_39 - .L_38)
.L_38:
        /*0568*/ 	.word	0x00000180
        /*056c*/ 	.word	0x00000001
        /*0570*/ 	.word	0x00000001


	//----- nvinfo : EIATTR_CRS_STACK_SIZE
	.align		4
.L_39:
        /*0574*/ 	.byte	0x04, 0x1e
        /*0576*/ 	.short	(.L_41 - .L_40)
.L_40:
        /*0578*/ 	.word	0x00000000


	//----- nvinfo : EIATTR_CBANK_PARAM_SIZE
	.align		4
.L_41:
        /*057c*/ 	.byte	0x03, 0x19
        /*057e*/ 	.short	0x0470


	//----- nvinfo : EIATTR_PARAM_CBANK
	.align		4
        /*0580*/ 	.byte	0x04, 0x0a
        /*0582*/ 	.short	(.L_43 - .L_42)
	.align		4
.L_42:
        /*0584*/ 	.word	index@(.nv.constant0._ZN7cutlass13device_kernelINS_4gemm6kernel13GemmUniversalIN4cute5tupleIJiiiiEEENS1_10collective13CollectiveMmaINS1_34MainloopSm90TmaGmmaWarpSpecializedILi16ENS5_IJNS4_1CILi2EEENSA_ILi1EEESC_EEENS1_35KernelTmaWarpSpecializedCooperativeEEENS5_IJNSA_ILi256EEENSA_ILi192EEENSA_ILi16EEEEEENS_10bfloat16_tENS5_IJlSC_lEEESK_SL_NS4_8TiledMMAINS4_8MMA_AtomIJNS4_4SM904GMMA28MMA_64x192x16_F32BF16BF16_SSILNSP_5MajorE0ELSR_0ELNSP_7ScaleInE1ELSS_1EEEEEENS4_6LayoutISD_NS5_IJSC_NSA_ILi0EEESW_EEEEENS5_IJNS4_10UnderscoreESZ_SZ_EEEEENS4_13SM90_TMA_LOADENS4_14ComposedLayoutINS4_7SwizzleILi1ELi4ELi3EEENS4_18smem_ptr_flag_bitsILi16EEENSV_INS5_IJNSA_ILi8EEESI_EEENS5_IJSI_SC_EEEEEEEvNS4_8identityENS4_23SM90_TMA_LOAD_MULTICASTES1C_vS1D_EENS_8epilogue10collective6detail29Sm90TmaWarpSpecializedAdapterINS1H_15DefaultEpilogueISK_SL_SL_NS1G_6thread17LinearCombinationISK_Li1EffLNS1L_9ScaleType4KindE0ELNS_15FloatRoundStyleE2ESK_EENS1_15EpilogueDefaultEEEEEvvEEEEvNT_6ParamsE)
        /*0588*/ 	.short	0x0210
        /*058a*/ 	.short	0x0470


	//----- nvinfo : EIATTR_SW_WAR
	.align		4
.L_43:
        /*058c*/ 	.byte	0x04, 0x36
        /*058e*/ 	.short	(.L_45 - .L_44)
.L_44:
        /*0590*/ 	.word	0x00000008
.L_45:


//--------------------- .nv.callgraph             --------------------------
	.section	.nv.callgraph,"",@"SHT_CUDA_CALLGRAPH"
	.align	4
	.sectionentsize	8
	.align		4
        /*0000*/ 	.word	0x00000000
	.align		4
        /*0004*/ 	.word	0xffffffff
	.align		4
        /*0008*/ 	.word	index@(_ZN7cutlass13device_kernelINS_4gemm6kernel13GemmUniversalIN4cute5tupleIJiiiiEEENS1_10collective13CollectiveMmaINS1_34MainloopSm90TmaGmmaWarpSpecializedILi16ENS5_IJNS4_1CILi2EEENSA_ILi1EEESC_EEENS1_35KernelTmaWarpSpecializedCooperativeEEENS5_IJNSA_ILi256EEENSA_ILi192EEENSA_ILi16EEEEEENS_10bfloat16_tENS5_IJlSC_lEEESK_SL_NS4_8TiledMMAINS4_8MMA_AtomIJNS4_4SM904GMMA28MMA_64x192x16_F32BF16BF16_SSILNSP_5MajorE0ELSR_0ELNSP_7ScaleInE1ELSS_1EEEEEENS4_6LayoutISD_NS5_IJSC_NSA_ILi0EEESW_EEEEENS5_IJNS4_10UnderscoreESZ_SZ_EEEEENS4_13SM90_TMA_LOADENS4_14ComposedLayoutINS4_7SwizzleILi1ELi4ELi3EEENS4_18smem_ptr_flag_bitsILi16EEENSV_INS5_IJNSA_ILi8EEESI_EEENS5_IJSI_SC_EEEEEEEvNS4_8identityENS4_23SM90_TMA_LOAD_MULTICASTES1C_vS1D_EENS_8epilogue10collective6detail29Sm90TmaWarpSpecializedAdapterINS1H_15DefaultEpilogueISK_SL_SL_NS1G_6thread17LinearCombinationISK_Li1EffLNS1L_9ScaleType4KindE0ELNS_15FloatRoundStyleE2ESK_EENS1_15EpilogueDefaultEEEEEvvEEEEvNT_6ParamsE)
	.align		4
        /*000c*/ 	.word	index@(__assertfail)
	.align		4
        /*0010*/ 	.word	0x00000000
	.align		4
        /*0014*/ 	.word	0xfffffffe
	.align		4
        /*0018*/ 	.word	0x00000000
	.align		4
        /*001c*/ 	.word	0xfffffffd
	.align		4
        /*0020*/ 	.word	0x00000000
	.align		4
        /*0024*/ 	.word	0xfffffffc


//--------------------- .nv.constant4             --------------------------
	.section	.nv.constant4,"a",@progbits
	.align	8
	.align		8
.nv.constant4:
        /*0000*/ 	.dword	__assertfail
	.align		8
        /*0008*/ 	.dword	__unnamed_1
	.align		8
        /*0010*/ 	.dword	_ZN39_INTERNAL_e089fcb6_4_k_cu_e2b11ada_38644cuda3std3__45__cpo5beginE
	.align		8
        /*0018*/ 	.dword	_ZN39_INTERNAL_e089fcb6_4_k_cu_e2b11ada_38644cuda3std3__45__cpo3endE
	.align		8
        /*0020*/ 	.dword	_ZN39_INTERNAL_e089fcb6_4_k_cu_e2b11ada_38644cuda3std3__45__cpo6cbeginE
	.align		8
        /*0028*/ 	.dword	_ZN39_INTERNAL_e089fcb6_4_k_cu_e2b11ada_38644cuda3std3__45__cpo4cendE
	.align		8
        /*0030*/ 	.dword	_ZN39_INTERNAL_e089fcb6_4_k_cu_e2b11ada_38644cuda3std3__441_GLOBAL__N__e089fcb6_4_k_cu_e2b11ada_38646ignoreE
	.align		8
        /*0038*/ 	.dword	_ZN39_INTERNAL_e089fcb6_4_k_cu_e2b11ada_38644cuda3std3__419piecewise_constructE
	.align		8
        /*0040*/ 	.dword	_ZN39_INTERNAL_e089fcb6_4_k_cu_e2b11ada_38644cuda3std3__48in_placeE
	.align		8
        /*0048*/ 	.dword	_ZN39_INTERNAL_e089fcb6_4_k_cu_e2b11ada_38644cuda3std6ranges3__45__cpo4swapE
	.align		8
        /*0050*/ 	.dword	_ZN39_INTERNAL_e089fcb6_4_k_cu_e2b11ada_38644cuda3std6ranges3__45__cpo9iter_moveE
	.align		8
        /*0058*/ 	.dword	_ZN39_INTERNAL_e089fcb6_4_k_cu_e2b11ada_38644cute7productE
	.align		8
        /*0060*/ 	.dword	_ZN39_INTERNAL_e089fcb6_4_k_cu_e2b11ada_38644cute1_E
	.align		8
        /*0068*/ 	.dword	$str$22
	.align		8
        /*0070*/ 	.dword	$str$23


//--------------------- .text._ZN7cutlass13device_kernelINS_4gemm6kernel13GemmUniversalIN4cute5tupleIJiiiiEEENS1_10collective13CollectiveMmaINS1_34MainloopSm90TmaGmmaWarpSpecializedILi16ENS5_IJNS4_1CILi2EEENSA_ILi1EEESC_EEENS1_35KernelTmaWarpSpecializedCooperativeEEENS5_IJNSA_ILi256EEENSA_ILi192EEENSA_ILi16EEEEEENS_10bfloat16_tENS5_IJlSC_lEEESK_SL_NS4_8TiledMMAINS4_8MMA_AtomIJNS4_4SM904GMMA28MMA_64x192x16_F32BF16BF16_SSILNSP_5MajorE0ELSR_0ELNSP_7ScaleInE1ELSS_1EEEEEENS4_6LayoutISD_NS5_IJSC_NSA_ILi0EEESW_EEEEENS5_IJNS4_10UnderscoreESZ_SZ_EEEEENS4_13SM90_TMA_LOADENS4_14ComposedLayoutINS4_7SwizzleILi1ELi4ELi3EEENS4_18smem_ptr_flag_bitsILi16EEENSV_INS5_IJNSA_ILi8EEESI_EEENS5_IJSI_SC_EEEEEEEvNS4_8identityENS4_23SM90_TMA_LOAD_MULTICASTES1C_vS1D_EENS_8epilogue10collective6detail29Sm90TmaWarpSpecializedAdapterINS1H_15DefaultEpilogueISK_SL_SL_NS1G_6thread17LinearCombinationISK_Li1EffLNS1L_9ScaleType4KindE0ELNS_15FloatRoundStyleE2ESK_EENS1_15EpilogueDefaultEEEEEvvEEEEvNT_6ParamsE --------------------------
	.section	.text._ZN7cutlass13device_kernelINS_4gemm6kernel13GemmUniversalIN4cute5tupleIJiiiiEEENS1_10collective13CollectiveMmaINS1_34MainloopSm90TmaGmmaWarpSpecializedILi16ENS5_IJNS4_1CILi2EEENSA_ILi1EEESC_EEENS1_35KernelTmaWarpSpecializedCooperativeEEENS5_IJNSA_ILi256EEENSA_ILi192EEENSA_ILi16EEEEEENS_10bfloat16_tENS5_IJlSC_lEEESK_SL_NS4_8TiledMMAINS4_8MMA_AtomIJNS4_4SM904GMMA28MMA_64x192x16_F32BF16BF16_SSILNSP_5MajorE0ELSR_0ELNSP_7ScaleInE1ELSS_1EEEEEENS4_6LayoutISD_NS5_IJSC_NSA_ILi0EEESW_EEEEENS5_IJNS4_10UnderscoreESZ_SZ_EEEEENS4_13SM90_TMA_LOADENS4_14ComposedLayoutINS4_7SwizzleILi1ELi4ELi3EEENS4_18smem_ptr_flag_bitsILi16EEENSV_INS5_IJNSA_ILi8EEESI_EEENS5_IJSI_SC_EEEEEEEvNS4_8identityENS4_23SM90_TMA_LOAD_MULTICASTES1C_vS1D_EENS_8epilogue10collective6detail29Sm90TmaWarpSpecializedAdapterINS1H_15DefaultEpilogueISK_SL_SL_NS1G_6thread17LinearCombinationISK_Li1EffLNS1L_9ScaleType4KindE0ELNS_15FloatRoundStyleE2ESK_EENS1_15EpilogueDefaultEEEEEvvEEEEvNT_6ParamsE,"ax",@progbits
	.align	128
.text._ZN7cutlass13device_kernelINS_4gemm6kernel13GemmUniversalIN4cute5tupleIJiiiiEEENS1_10collective13CollectiveMmaINS1_34MainloopSm90TmaGmmaWarpSpecializedILi16ENS5_IJNS4_1CILi2EEENSA_ILi1EEESC_EEENS1_35KernelTmaWarpSpecializedCooperativeEEENS5_IJNSA_ILi256EEENSA_ILi192EEENSA_ILi16EEEEEENS_10bfloat16_tENS5_IJlSC_lEEESK_SL_NS4_8TiledMMAINS4_8MMA_AtomIJNS4_4SM904GMMA28MMA_64x192x16_F32BF16BF16_SSILNSP_5MajorE0ELSR_0ELNSP_7ScaleInE1ELSS_1EEEEEENS4_6LayoutISD_NS5_IJSC_NSA_ILi0EEESW_EEEEENS5_IJNS4_10UnderscoreESZ_SZ_EEEEENS4_13SM90_TMA_LOADENS4_14ComposedLayoutINS4_7SwizzleILi1ELi4ELi3EEENS4_18smem_ptr_flag_bitsILi16EEENSV_INS5_IJNSA_ILi8EEESI_EEENS5_IJSI_SC_EEEEEEEvNS4_8identityENS4_23SM90_TMA_LOAD_MULTICASTES1C_vS1D_EENS_8epilogue10collective6detail29Sm90TmaWarpSpecializedAdapterINS1H_15DefaultEpilogueISK_SL_SL_NS1G_6thread17LinearCombinationISK_Li1EffLNS1L_9ScaleType4KindE0ELNS_15FloatRoundStyleE2ESK_EENS1_15EpilogueDefaultEEEEEvvEEEEvNT_6ParamsE:
        .type           _ZN7cutlass13device_kernelINS_4gemm6kernel13GemmUniversalIN4cute5tupleIJiiiiEEENS1_10collective13CollectiveMmaINS1_34MainloopSm90TmaGmmaWarpSpecializedILi16ENS5_IJNS4_1CILi2EEENSA_ILi1EEESC_EEENS1_35KernelTmaWarpSpecializedCooperativeEEENS5_IJNSA_ILi256EEENSA_ILi192EEENSA_ILi16EEEEEENS_10bfloat16_tENS5_IJlSC_lEEESK_SL_NS4_8TiledMMAINS4_8MMA_AtomIJNS4_4SM904GMMA28MMA_64x192x16_F32BF16BF16_SSILNSP_5MajorE0ELSR_0ELNSP_7ScaleInE1ELSS_1EEEEEENS4_6LayoutISD_NS5_IJSC_NSA_ILi0EEESW_EEEEENS5_IJNS4_10UnderscoreESZ_SZ_EEEEENS4_13SM90_TMA_LOADENS4_14ComposedLayoutINS4_7SwizzleILi1ELi4ELi3EEENS4_18smem_ptr_flag_bitsILi16EEENSV_INS5_IJNSA_ILi8EEESI_EEENS5_IJSI_SC_EEEEEEEvNS4_8identityENS4_23SM90_TMA_LOAD_MULTICASTES1C_vS1D_EENS_8epilogue10collective6detail29Sm90TmaWarpSpecializedAdapterINS1H_15DefaultEpilogueISK_SL_SL_NS1G_6thread17LinearCombinationISK_Li1EffLNS1L_9ScaleType4KindE0ELNS_15FloatRoundStyleE2ESK_EENS1_15EpilogueDefaultEEEEEvvEEEEvNT_6ParamsE,@function
        .size           _ZN7cutlass13device_kernelINS_4gemm6kernel13GemmUniversalIN4cute5tupleIJiiiiEEENS1_10collective13CollectiveMmaINS1_34MainloopSm90TmaGmmaWarpSpecializedILi16ENS5_IJNS4_1CILi2EEENSA_ILi1EEESC_EEENS1_35KernelTmaWarpSpecializedCooperativeEEENS5_IJNSA_ILi256EEENSA_ILi192EEENSA_ILi16EEEEEENS_10bfloat16_tENS5_IJlSC_lEEESK_SL_NS4_8TiledMMAINS4_8MMA_AtomIJNS4_4SM904GMMA28MMA_64x192x16_F32BF16BF16_SSILNSP_5MajorE0ELSR_0ELNSP_7ScaleInE1ELSS_1EEEEEENS4_6LayoutISD_NS5_IJSC_NSA_ILi0EEESW_EEEEENS5_IJNS4_10UnderscoreESZ_SZ_EEEEENS4_13SM90_TMA_LOADENS4_14ComposedLayoutINS4_7SwizzleILi1ELi4ELi3EEENS4_18smem_ptr_flag_bitsILi16EEENSV_INS5_IJNSA_ILi8EEESI_EEENS5_IJSI_SC_EEEEEEEvNS4_8identityENS4_23SM90_TMA_LOAD_MULTICASTES1C_vS1D_EENS_8epilogue10collective6detail29Sm90TmaWarpSpecializedAdapterINS1H_15DefaultEpilogueISK_SL_SL_NS1G_6thread17LinearCombinationISK_Li1EffLNS1L_9ScaleType4KindE0ELNS_15FloatRoundStyleE2ESK_EENS1_15EpilogueDefaultEEEEEvvEEEEvNT_6ParamsE,(.L_x_478 - _ZN7cutlass13device_kernelINS_4gemm6kernel13GemmUniversalIN4cute5tupleIJiiiiEEENS1_10collective13CollectiveMmaINS1_34MainloopSm90TmaGmmaWarpSpecializedILi16ENS5_IJNS4_1CILi2EEENSA_ILi1EEESC_EEENS1_35KernelTmaWarpSpecializedCooperativeEEENS5_IJNSA_ILi256EEENSA_ILi192EEENSA_ILi16EEEEEENS_10bfloat16_tENS5_IJlSC_lEEESK_SL_NS4_8TiledMMAINS4_8MMA_AtomIJNS4_4SM904GMMA28MMA_64x192x16_F32BF16BF16_SSILNSP_5MajorE0ELSR_0ELNSP_7ScaleInE1ELSS_1EEEEEENS4_6LayoutISD_NS5_IJSC_NSA_ILi0EEESW_EEEEENS5_IJNS4_10UnderscoreESZ_SZ_EEEEENS4_13SM90_TMA_LOADENS4_14ComposedLayoutINS4_7SwizzleILi1ELi4ELi3EEENS4_18smem_ptr_flag_bitsILi16EEENSV_INS5_IJNSA_ILi8EEESI_EEENS5_IJSI_SC_EEEEEEEvNS4_8identityENS4_23SM90_TMA_LOAD_MULTICASTES1C_vS1D_EENS_8epilogue10collective6detail29Sm90TmaWarpSpecializedAdapterINS1H_15DefaultEpilogueISK_SL_SL_NS1G_6thread17LinearCombinationISK_Li1EffLNS1L_9ScaleType4KindE0ELNS_15FloatRoundStyleE2ESK_EENS1_15EpilogueDefaultEEEEEvvEEEEvNT_6ParamsE)
        .other          _ZN7cutlass13device_kernelINS_4gemm6kernel13GemmUniversalIN4cute5tupleIJiiiiEEENS1_10collective13CollectiveMmaINS1_34MainloopSm90TmaGmmaWarpSpecializedILi16ENS5_IJNS4_1CILi2EEENSA_ILi1EEESC_EEENS1_35KernelTmaWarpSpecializedCooperativeEEENS5_IJNSA_ILi256EEENSA_ILi192EEENSA_ILi16EEEEEENS_10bfloat16_tENS5_IJlSC_lEEESK_SL_NS4_8TiledMMAINS4_8MMA_AtomIJNS4_4SM904GMMA28MMA_64x192x16_F32BF16BF16_SSILNSP_5MajorE0ELSR_0ELNSP_7ScaleInE1ELSS_1EEEEEENS4_6LayoutISD_NS5_IJSC_NSA_ILi0EEESW_EEEEENS5_IJNS4_10UnderscoreESZ_SZ_EEEEENS4_13SM90_TMA_LOADENS4_14ComposedLayoutINS4_7SwizzleILi1ELi4ELi3EEENS4_18smem_ptr_flag_bitsILi16EEENSV_INS5_IJNSA_ILi8EEESI_EEENS5_IJSI_SC_EEEEEEEvNS4_8identityENS4_23SM90_TMA_LOAD_MULTICASTES1C_vS1D_EENS_8epilogue10collective6detail29Sm90TmaWarpSpecializedAdapterINS1H_15DefaultEpilogueISK_SL_SL_NS1G_6thread17LinearCombinationISK_Li1EffLNS1L_9ScaleType4KindE0ELNS_15FloatRoundStyleE2ESK_EENS1_15EpilogueDefaultEEEEEvvEEEEvNT_6ParamsE,@"STO_CUDA_ENTRY STV_DEFAULT"
_ZN7cutlass13device_kernelINS_4gemm6kernel13GemmUniversalIN4cute5tupleIJiiiiEEENS1_10collective13CollectiveMmaINS1_34MainloopSm90TmaGmmaWarpSpecializedILi16ENS5_IJNS4_1CILi2EEENSA_ILi1EEESC_EEENS1_35KernelTmaWarpSpecializedCooperativeEEENS5_IJNSA_ILi256EEENSA_ILi192EEENSA_ILi16EEEEEENS_10bfloat16_tENS5_IJlSC_lEEESK_SL_NS4_8TiledMMAINS4_8MMA_AtomIJNS4_4SM904GMMA28MMA_64x192x16_F32BF16BF16_SSILNSP_5MajorE0ELSR_0ELNSP_7ScaleInE1ELSS_1EEEEEENS4_6LayoutISD_NS5_IJSC_NSA_ILi0EEESW_EEEEENS5_IJNS4_10UnderscoreESZ_SZ_EEEEENS4_13SM90_TMA_LOADENS4_14ComposedLayoutINS4_7SwizzleILi1ELi4ELi3EEENS4_18smem_ptr_flag_bitsILi16EEENSV_INS5_IJNSA_ILi8EEESI_EEENS5_IJSI_SC_EEEEEEEvNS4_8identityENS4_23SM90_TMA_LOAD_MULTICASTES1C_vS1D_EENS_8epilogue10collective6detail29Sm90TmaWarpSpecializedAdapterINS1H_15DefaultEpilogueISK_SL_SL_NS1G_6thread17LinearCombinationISK_Li1EffLNS1L_9ScaleType4KindE0ELNS_15FloatRoundStyleE2ESK_EENS1_15EpilogueDefaultEEEEEvvEEEEvNT_6ParamsE:
[----:B------:R-:W0:Y:S01]  /*0000*/  LDC R1, c[0x0][0x28] ;  /* 0x00000a00ff017b82 */ /* 0x000e220000000800 */
[----:B------:R-:W1:Y:S01]  /*0010*/  S2R R2, SR_TID.X ;  /* 0x0000000000027919 */ /* 0x000e620000002100 */
[----:B------:R-:W-:Y:S01]  /*0020*/  ELECT P0, URZ, PT ;  /* 0x00000000003f782f */ /* 0x000fe20003800000 */
[----:B------:R-:W-:Y:S01]  /*0030*/  BSSY B0, `(.L_x_0) ;  /* 0x0000015000007945 */ /* 0x000fe20003800000 */
[--C-:B-1----:R-:W-:Y:S02]  /*0040*/  SHF.R.U32.HI R0, RZ, 0x5, R2.reuse ;  /* 0x00000005ff007819 */ /* 0x102fe40000011602 */
[----:B------:R-:W-:-:S03]  /*0050*/  SHF.R.U32.HI R3, RZ, 0x7, R2 ;  /* 0x00000007ff037819 */ /* 0x000fc60000011602 */
[----:B------:R-:W1:Y:S04]  /*0060*/  SHFL.IDX PT, R4, R0, RZ, 0x1f ;  /* 0x00001fff00047589 */ /* 0x000e6800000e0000 */
[----:B------:R-:W2:Y:S01]  /*0070*/  SHFL.IDX PT, R3, R3, RZ, 0x1f ;  /* 0x00001fff03037589 */ /* 0x000ea200000e0000 */
[----:B-1----:R-:W-:Y:S02]  /*0080*/  R2UR UR9, R4 ;  /* 0x00000000040972ca */ /* 0x002fe400000e0000 */
[----:B--2---:R-:W-:-:S11]  /*0090*/  R2UR UR5, R3 ;  /* 0x00000000030572ca */ /* 0x004fd600000e0000 */
[----:B------:R-:W-:Y:S02]  /*00a0*/  USHF.R.S32.HI UR4, URZ, 0x1f, UR9 ;  /* 0x0000001f3f047899 */ /* 0x000fe40008011409 */
[----:B------:R-:W-:Y:S02]  /*00b0*/  ISETP.NE.OR P0, PT, RZ, UR9, !P0 ;  /* 0x00000009ff007c0c */ /* 0x000fe4000c705670 */
[----:B------:R-:W-:-:S04]  /*00c0*/  ULEA.HI UR4, UR4, UR9, URZ, 0x2 ;  /* 0x0000000904047291 */ /* 0x000fc8000f8f103f */
[----:B------:R-:W-:-:S04]  /*00d0*/  ULOP3.LUT UR4, UR4, 0xfffffffc, URZ, 0xc0, !UPT ;  /* 0xfffffffc04047892 */ /* 0x000fc8000f8ec03f */
[----:B------:R-:W-:-:S03]  /*00e0*/  UIADD3 UR9, UR9, -UR4, URZ ;  /* 0x8000000409097290 */ /* 0x000fc6000fffe03f */
[----:B0-----:R-:W-:Y:S09]  /*00f0*/  @P0 BRA `(.L_x_1) ;  /* 0x0000000000200947 */ /* 0x001ff20003800000 */
[----:B------:R-:W-:Y:S02]  /*0100*/  ULDC.64 UR6, c[0x0][0x198] ;  /* 0x0000660000067ab9 */ /* 0x000fe40000000a00 */
[----:B------:R-:W-:Y:S02]  /*0110*/  UIADD3 UR10, UP0, UR6, 0xf0, URZ ;  /* 0x000000f0060a7890 */ /* 0x000fe4000ff1e03f */
[----:B------:R-:W-:Y:S02]  /*0120*/  UIADD3 UR6, UP1, UR6, 0x1f0, URZ ;  /* 0x000001f006067890 */ /* 0x000fe4000ff3e03f */
[----:B------:R-:W-:Y:S02]  /*0130*/  UIADD3.X UR11, URZ, UR7, URZ, UP0, !UPT ;  /* 0x000000073f0b7290 */ /* 0x000fe400087fe43f */
[----:B------:R-:W-:-:S07]  /*0140*/  UIADD3.X UR7, URZ, UR7, URZ, UP1, !UPT ;  /* 0x000000073f077290 */ /* 0x000fce0008ffe43f */
[----:B------:R0:W-:Y:S02]  /*0150*/  UTMACCTL.PF [UR10] ;  /* 0x000000000a0079b9 */ /* 0x0001e40008040000 */
[----:B------:R0:W-:Y:S02]  /*0160*/  UTMACCTL.PF [UR6] ;  /* 0x00000000060079b9 */ /* 0x0001e40008040000 */
[----:B0-----:R-:W-:Y:S01]  /*0170*/  NOP ;  /* 0x0000000000007918 */ /* 0x001fe20000000000 */
.L_x_1:
[----:B------:R-:W-:Y:S05]  /*0180*/  BSYNC B0 ;  /* 0x0000000000007941 */ /* 0x000fea0003800000 */
.L_x_0:
[----:B------:R-:W0:Y:S01]  /*0190*/  SHFL.IDX PT, R3, R0, RZ, 0x1f ;  /* 0x00001fff00037589 */ /* 0x000e2200000e0000 */
[----:B------:R-:W-:Y:S01]  /*01a0*/  UISETP.NE.AND UP0, UPT, UR9, 0x3, UPT ;  /* 0x000000030900788c */ /* 0x000fe2000bf05270 */
[----:B------:R-:W-:Y:S01]  /*01b0*/  ISETP.NE.AND P1, PT, RZ, UR5, PT ;  /* 0x00000005ff007c0c */ /* 0x000fe2000bf25270 */
[----:B------:R-:W-:Y:S02]  /*01c0*/  UIADD3 UR16, UR5, -0x1, URZ ;  /* 0xffffffff05107890 */ /* 0x000fe4000fffe03f */
[----:B------:R-:W-:Y:S02]  /*01d0*/  UISETP.EQ.OR UP0, UPT, UR9, URZ, !UP0 ;  /* 0x0000003f0900728c */ /* 0x000fe4000c702670 */
[----:B------:R-:W-:Y:S02]  /*01e0*/  UISETP.GE.U32.AND UP1, UPT, UR16, 0x2, UPT ;  /* 0x000000021000788c */ /* 0x000fe4000bf26070 */
[----:B------:R-:W-:-:S04]  /*01f0*/  UISETP.EQ.AND UP0, UPT, UR5, URZ, UP0 ;  /* 0x0000003f0500728c */ /* 0x000fc80008702270 */
[----:B------:R-:W-:-:S04]  /*0200*/  USEL UR40, URZ, 0x1, !UP0 ;  /* 0x000000013f287887 */ /* 0x000fc8000c000000 */
[----:B------:R-:W-:Y:S01]  /*0210*/  USEL UR40, UR40, 0x2, UP1 ;  /* 0x0000000228287887 */ /* 0x000fe20008800000 */
[----:B0-----:R-:W-:-:S13]  /*0220*/  ISETP.NE.AND P0, PT, R3, RZ, PT ;  /* 0x000000ff0300720c */ /* 0x001fda0003f05270 */
[----:B------:R-:W-:Y:S05]  /*0230*/  @P0 BRA `(.L_x_2) ;  /* 0x0000000000c40947 */ /* 0x000fea0003800000 */
[----:B------:R-:W-:Y:S01]  /*0240*/  ELECT P0, URZ, PT ;  /* 0x00000000003f782f */ /* 0x000fe20003800000 */
[----:B------:R-:W-:-:S12]  /*0250*/  BSSY B0, `(.L_x_2) ;  /* 0x000002f000007945 */ /* 0x000fd80003800000 */
[----:B------:R-:W-:Y:S05]  /*0260*/  @!P0 BRA `(.L_x_3) ;  /* 0x0000000000b48947 */ /* 0x000fea0003800000 */
[----:B------:R-:W0:Y:S01]  /*0270*/  S2UR UR8, SR_CgaCtaId ;  /* 0x00000000000879c3 */ /* 0x000e220000008800 */
[----:B------:R-:W-:Y:S01]  /*0280*/  UMOV UR4, 0x400 ;  /* 0x0000040000047882 */ /* 0x000fe20000000000 */
[----:B------:R-:W-:Y:S01]  /*0290*/  UMOV UR5, 0x1 ;  /* 0x0000000100057882 */ /* 0x000fe20000000000 */
[----:B------:R-:W-:Y:S02]  /*02a0*/  UMOV UR6, 0x4 ;  /* 0x0000000400067882 */ /* 0x000fe40000000000 */
[----:B------:R-:W-:-:S04]  /*02b0*/  UIADD3 UR6, -UR6, 0x100000, URZ ;  /* 0x0010000006067890 */ /* 0x000fc8000fffe13f */
[----:B------:R-:W-:Y:S02]  /*02c0*/  USHF.L.U32 UR7, UR6, 0xb, URZ ;  /* 0x0000000b06077899 */ /* 0x000fe4000800063f */
[----:B------:R-:W-:Y:S02]  /*02d0*/  USHF.L.U32 UR6, UR6, 0x1, URZ ;  /* 0x0000000106067899 */ /* 0x000fe4000800063f */
[----:B0-----:R-:W-:Y:S02]  /*02e0*/  ULEA UR8, UR8, UR4, 0x18 ;  /* 0x0000000408087291 */ /* 0x001fe4000f8ec03f */
[----:B------:R-:W-:-:S04]  /*02f0*/  UIADD3 UR4, -UR5, 0x100000, URZ ;  /* 0x0010000005047890 */ /* 0x000fc8000fffe13f */
[----:B------:R-:W-:Y:S02]  /*0300*/  USHF.L.U32 UR5, UR4, 0xb, URZ ;  /* 0x0000000b04057899 */ /* 0x000fe4000800063f */
[----:B------:R-:W-:Y:S01]  /*0310*/  USHF.L.U32 UR4, UR4, 0x1, URZ ;  /* 0x0000000104047899 */ /* 0x000fe2000800063f */
[----:B------:R-:W0:Y:S11]  /*0320*/  FENCE.VIEW.ASYNC.S ;  /* 0x00000000000073c6 */ /* 0x000e360000000000 */
[----:B0-----:R0:W1:Y:S01]  /*0330*/  SYNCS.EXCH.64 URZ, [UR8], UR4 ;  /* 0x00000004083f75b2 */ /* 0x0010620008000100 */
[----:B------:R0:W2:Y:S01]  /*0340*/  SYNCS.EXCH.64 URZ, [UR8+0x80], UR6 ;  /* 0x00008006083f75b2 */ /* 0x0000a20008000100 */
[----:B------:R0:W3:Y:S01]  /*0350*/  SYNCS.EXCH.64 URZ, [UR8+0x8], UR4 ;  /* 0x00000804083f75b2 */ /* 0x0000e20008000100 */
[----:B------:R0:W4:Y:S01]  /*0360*/  SYNCS.EXCH.64 URZ, [UR8+0x88], UR6 ;  /* 0x00008806083f75b2 */ /* 0x0001220008000100 */
[----:B------:R0:W0:Y:S01]  /*0370*/  SYNCS.EXCH.64 URZ, [UR8+0x10], UR4 ;  /* 0x00001004083f75b2 */ /* 0x0000220008000100 */
        /* <DEDUP_REMOVED lines=27> */
[----:B-1234-:R-:W-:Y:S01]  /*0530*/  NOP ;  /* 0x0000000000007918 */ /* 0x01efe20000000000 */
.L_x_3:
[----:B0-----:R-:W-:Y:S05]  /*0540*/  BSYNC B0 ;  /* 0x0000000000007941 */ /* 0x001fea0003800000 */
.L_x_2:
[----:B------:R-:W0:Y:S01]  /*0550*/  S2UR UR13, SR_CTAID.X ;  /* 0x00000000000d79c3 */ /* 0x000e220000002500 */
[----:B------:R-:W-:Y:S01]  /*0560*/  SHF.R.S32.HI R5, RZ, 0x1f, R2 ;  /* 0x0000001fff057819 */ /* 0x000fe20000011402 */
[----:B------:R-:W1:Y:S01]  /*0570*/  SHFL.IDX PT, R6, R0, RZ, 0x1f ;  /* 0x00001fff00067589 */ /* 0x000e6200000e0000 */
[----:B------:R-:W-:Y:S01]  /*0580*/  ULDC UR4, c[0x0][0x150] ;  /* 0x0000540000047ab9 */ /* 0x000fe20000000800 */
[----:B------:R-:W-:Y:S02]  /*0590*/  ELECT P0, URZ, PT ;  /* 0x00000000003f782f */ /* 0x000fe40003800000 */
[----:B------:R-:W-:Y:S01]  /*05a0*/  LEA.HI R5, R5, R2, RZ, 0x7 ;  /* 0x0000000205057211 */ /* 0x000fe200078f38ff */
[----:B------:R-:W-:Y:S01]  /*05b0*/  ULDC UR5, c[0x0][0x154] ;  /* 0x0000550000057ab9 */ /* 0x000fe20000000800 */
[----:B------:R-:W-:Y:S01]  /*05c0*/  ULDC UR8, c[0x0][0x144] ;  /* 0x0000510000087ab9 */ /* 0x000fe20000000800 */
[----:B------:R-:W2:Y:S01]  /*05d0*/  S2UR UR10, SR_CTAID.Y ;  /* 0x00000000000a79c3 */ /* 0x000ea20000002600 */
[----:B------:R-:W-:Y:S01]  /*05e0*/  LOP3.LUT R5, R5, 0xffffff80, RZ, 0xc0, !PT ;  /* 0xffffff8005057812 */ /* 0x000fe200078ec0ff */
[----:B------:R-:W-:Y:S01]  /*05f0*/  NOP ;  /* 0x0000000000007918 */ /* 0x000fe20000000000 */
[----:B------:R-:W-:Y:S01]  /*0600*/  NOP ;  /* 0x0000000000007918 */ /* 0x000fe20000000000 */
[----:B------:R-:W-:Y:S01]  /*0610*/  ULDC UR11, c[0x0][0x148] ;  /* 0x00005200000b7ab9 */ /* 0x000fe20000000800 */
[----:B------:R-:W-:-:S02]  /*0620*/  IMAD.MOV.U32 R18, RZ, RZ, 0x1 ;  /* 0x00000001ff127424 */ /* 0x000fc400078e00ff */
[----:B------:R-:W-:-:S05]  /*0630*/  IMAD.IADD R5, R2, 0x1, -R5 ;  /* 0x0000000102057824 */ /* 0x000fca00078e0a05 */
[----:B------:R-:W-:Y:S02]  /*0640*/  SHF.R.S32.HI R4, RZ, 0x1f, R5 ;  /* 0x0000001fff047819 */ /* 0x000fe40000011405 */
[----:B0-----:R-:W-:Y:S02]  /*0650*/  I2FP.F32.U32 R7, UR13 ;  /* 0x0000000d00077c45 */ /* 0x001fe40008201000 */
[----:B------:R-:W-:Y:S02]  /*0660*/  LEA.HI R4, R4, R5, RZ, 0x3 ;  /* 0x0000000504047211 */ /* 0x000fe400078f18ff */
[----:B-1----:R-:W-:Y:S01]  /*0670*/  ISETP.NE.OR P0, PT, R6, RZ, !P0 ;  /* 0x000000ff0600720c */ /* 0x002fe20004705670 */
[----:B------:R-:W-:Y:S01]  /*0680*/  FMUL R8, R7, UR4 ;  /* 0x0000000407087c20 */ /* 0x000fe20008400000 */
[--C-:B------:R-:W-:Y:S02]  /*0690*/  SHF.R.S32.HI R0, RZ, 0x3, R4.reuse ;  /* 0x00000003ff007819 */ /* 0x100fe40000011404 */
[----:B------:R-:W-:-:S02]  /*06a0*/  SHF.R.S32.HI R7, RZ, 0x1f, R4 ;  /* 0x0000001fff077819 */ /* 0x000fc40000011404 */
[----:B------:R-:W-:Y:S01]  /*06b0*/  SHF.R.S32.HI R4, RZ, 0x1f, R3 ;  /* 0x0000001fff047819 */ /* 0x000fe20000011403 */
[----:B------:R-:W0:Y:S01]  /*06c0*/  F2I.U32.TRUNC.NTZ R8, R8 ;  /* 0x0000000800087305 */ /* 0x000e22000020f000 */
[----:B------:R-:W-:Y:S02]  /*06d0*/  LEA.HI R7, R7, R0, RZ, 0x2 ;  /* 0x0000000007077211 */ /* 0x000fe400078f10ff */
[----:B------:R-:W-:Y:S02]  /*06e0*/  LEA.HI R4, R4, R3, RZ, 0x2 ;  /* 0x0000000304047211 */ /* 0x000fe400078f10ff */
[----:B------:R-:W-:Y:S01]  /*06f0*/  LOP3.LUT R7, R7, 0xfffffffc, RZ, 0xc0, !PT ;  /* 0xfffffffc07077812 */ /* 0x000fe200078ec0ff */
[----:B------:R-:W-:Y:S01]  /*0700*/  VOTEU.ALL UP0, P0 ;  /* 0x00000000003f7886 */ /* 0x000fe20000000000 */
[----:B------:R-:W-:Y:S01]  /*0710*/  LOP3.LUT R4, R4, 0x3ffffffc, RZ, 0xc0, !PT ;  /* 0x3ffffffc04047812 */ /* 0x000fe200078ec0ff */
[----:B------:R-:W-:Y:S02]  /*0720*/  VOTEU.ALL UP1, P0 ;  /* 0x00000000003f7886 */ /* 0x000fe40000020000 */
[----:B------:R-:W-:Y:S01]  /*0730*/  IMAD.IADD R7, R0, 0x1, -R7 ;  /* 0x0000000100077824 */ /* 0x000fe200078e0a07 */
[----:B--2---:R-:W-:Y:S01]  /*0740*/  I2FP.F32.U32 R0, UR10 ;  /* 0x0000000a00007c45 */ /* 0x004fe20008201000 */
[----:B------:R-:W-:Y:S01]  /*0750*/  IMAD.IADD R4, R3, 0x1, -R4 ;  /* 0x0000000103047824 */ /* 0x000fe200078e0a04 */
[----:B------:R-:W1:Y:S01]  /*0760*/  @!UP0 S2UR UR7, SR_CgaCtaId ;  /* 0x00000000000789c3 */ /* 0x000e620000008800 */
[----:B------:R-:W-:Y:S01]  /*0770*/  @!UP0 UMOV UR6, 0x400 ;  /* 0x0000040000068882 */ /* 0x000fe20000000000 */
[----:B0-----:R-:W-:Y:S01]  /*0780*/  R2UR UR4, R8 ;  /* 0x00000000080472ca */ /* 0x001fe200000e0000 */
[----:B------:R-:W-:-:S02]  /*0790*/  IMAD R4, R4, 0x4, R7 ;  /* 0x0000000404047824 */ /* 0x000fc400078e0207 */
[----:B------:R-:W-:Y:S02]  /*07a0*/  FMUL R6, R0, UR5 ;  /* 0x0000000500067c20 */ /* 0x000fe40008400000 */
[C---:B------:R-:W-:Y:S01]  /*07b0*/  IMAD.SHL.U32 R19, R4.reuse, 0x4, RZ ;  /* 0x0000000404137824 */ /* 0x040fe200078e00ff */
[----:B------:R-:W-:-:S03]  /*07c0*/  LEA.HI R0, R4, R4, RZ, 0x1 ;  /* 0x0000000404007211 */ /* 0x000fc600078f08ff */
[----:B------:R-:W0:Y:S01]  /*07d0*/  F2I.U32.TRUNC.NTZ R6, R6 ;  /* 0x0000000600067305 */ /* 0x000e22000020f000 */
[----:B------:R-:W-:Y:S02]  /*07e0*/  LOP3.LUT R3, R0, 0xfffffffe, RZ, 0xc0, !PT ;  /* 0xfffffffe00037812 */ /* 0x000fe400078ec0ff */
[C---:B------:R-:W-:Y:S01]  /*07f0*/  LOP3.LUT R19, R4.reuse, 0xc, R19, 0x78, !PT ;  /* 0x0000000c04137812 */ /* 0x040fe200078e7813 */
[----:B------:R-:W-:Y:S02]  /*0800*/  UIADD3 UR4, -UR4, URZ, URZ ;  /* 0x0000003f04047290 */ /* 0x000fe4000fffe13f */
[----:B------:R-:W-:Y:S02]  /*0810*/  IMAD.IADD R3, R4, 0x1, -R3 ;  /* 0x0000000104037824 */ /* 0x000fe400078e0a03 */
[----:B------:R-:W-:-:S03]  /*0820*/  UIMAD UR8, UR8, UR4, UR13 ;  /* 0x00000004080872a4 */ /* 0x000fc6000f8e020d */
[----:B------:R-:W-:Y:S02]  /*0830*/  UMOV UR4, 0x20 ;  /* 0x0000002000047882 */ /* 0x000fe40000000000 */
[----:B------:R-:W-:-:S04]  /*0840*/  @!UP0 UIADD3 UR4, -UR4, 0x100000, URZ ;  /* 0x0010000004048890 */ /* 0x000fc8000fffe13f */
[----:B------:R-:W-:Y:S02]  /*0850*/  @!UP0 USHF.L.U32 UR5, UR4, 0xb, URZ ;  /* 0x0000000b04058899 */ /* 0x000fe4000800063f */
[----:B------:R-:W-:Y:S01]  /*0860*/  @!UP0 USHF.L.U32 UR4, UR4, 0x1, URZ ;  /* 0x0000000104048899 */ /* 0x000fe2000800063f */
[----:B------:R-:W-:Y:S01]  /*0870*/  ISETP.NE.AND P3, PT, R3, UR8, PT ;  /* 0x0000000803007c0c */ /* 0x000fe2000bf65270 */
[----:B-1----:R-:W-:Y:S01]  /*0880*/  @!UP0 ULEA UR6, UR7, UR6, 0x18 ;  /* 0x0000000607068291 */ /* 0x002fe2000f8ec03f */
[----:B------:R-:W1:Y:S01]  /*0890*/  LDC R3, c[0x0][0x140] ;  /* 0x00005000ff037b82 */ /* 0x000e620000000800 */
[----:B0-----:R-:W-:Y:S01]  /*08a0*/  R2UR UR12, R6 ;  /* 0x00000000060c72ca */ /* 0x001fe200000e0000 */
[----:B------:R-:W-:Y:S01]  /*08b0*/  VOTEU.ALL UP0, P0 ;  /* 0x00000000003f7886 */ /* 0x000fe20000000000 */
[----:B------:R-:W-:-:S04]  /*08c0*/  LOP3.LUT P0, RZ, R5, 0x7, RZ, 0xc0, !PT ;  /* 0x0000000705ff7812 */ /* 0x000fc8000780c0ff */
[C---:B------:R-:W-:Y:S01]  /*08d0*/  ISETP.LT.U32.AND P0, PT, R19.reuse, 0x2, !P0 ;  /* 0x000000021300780c */ /* 0x040fe20004701070 */
[----:B------:R-:W0:Y:S03]  /*08e0*/  FENCE.VIEW.ASYNC.S ;  /* 0x00000000000073c6 */ /* 0x000e260000000000 */
[----:B0-----:R-:W0:Y:S01]  /*08f0*/  @!UP0 SYNCS.EXCH.64 URZ, [UR6+0x110], UR4 ;  /* 0x00011004063f85b2 */ /* 0x001e220008000100 */
[----:B------:R-:W-:Y:S02]  /*0900*/  @P3 LEA.HI R0, R19, R19, RZ, 0x1 ;  /* 0x0000001313003211 */ /* 0x000fe400078f08ff */
[----:B------:R-:W-:Y:S02]  /*0910*/  UIADD3 UR12, -UR12, URZ, URZ ;  /* 0x0000003f0c0c7290 */ /* 0x000fe4000fffe13f */
[----:B------:R-:W-:Y:S02]  /*0920*/  @P3 SHF.R.S32.HI R0, RZ, 0x1, R0 ;  /* 0x00000001ff003819 */ /* 0x000fe40000011400 */
[----:B-1----:R-:W-:-:S02]  /*0930*/  ISETP.EQ.U32.AND P2, PT, R3, 0x1, PT ;  /* 0x000000010300780c */ /* 0x002fc40003f42070 */
[----:B------:R-:W-:Y:S01]  /*0940*/  SEL R3, RZ, 0x1, !P0 ;  /* 0x00000001ff037807 */ /* 0x000fe20004000000 */
[----:B------:R1:W2:Y:S01]  /*0950*/  @!UP1 SYNCS.EXCH.64 URZ, [UR6+0x118], UR4 ;  /* 0x00011804063f95b2 */ /* 0x0002a20008000100 */
[----:B------:R-:W-:Y:S01]  /*0960*/  NOP ;  /* 0x0000000000007918 */ /* 0x000fe20000000000 */
[----:B-1----:R-:W-:-:S06]  /*0970*/  UIMAD UR4, UR11, UR12, UR10 ;  /* 0x0000000c0b0472a4 */ /* 0x002fcc000f8e020a */
[----:B------:R-:W-:-:S04]  /*0980*/  @P3 ISETP.NE.AND P4, PT, R0, UR4, PT ;  /* 0x0000000400003c0c */ /* 0x000fc8000bf85270 */
[----:B------:R-:W-:-:S04]  /*0990*/  @P3 SEL R18, RZ, 0x1, P4 ;  /* 0x00000001ff123807 */ /* 0x000fc80002000000 */
[----:B------:R-:W-:Y:S01]  /*09a0*/  LOP3.LUT R18, R18, R3, RZ, 0xc0, !PT ;  /* 0x0000000312127212 */ /* 0x000fe200078ec0ff */
[----:B0-----:R-:W-:Y:S06]  /*09b0*/  @!P2 BRA `(.L_x_4) ;  /* 0x000000000008a947 */ /* 0x001fec0003800000 */
[----:B--2---:R-:W-:Y:S01]  /*09c0*/  UCGABAR_ARV ;  /* 0x00000000000079c7 */ /* 0x004fe20008000000 */
[----:B------:R-:W-:Y:S05]  /*09d0*/  BRA `(.L_x_5) ;  /* 0x0000000000047947 */ /* 0x000fea0003800000 */
.L_x_4:
[----:B--2---:R-:W-:Y:S01]  /*09e0*/  NOP ;  /* 0x0000000000007918 */ /* 0x004fe20000000000 */
.L_x_5:
[----:B------:R-:W-:Y:S01]  /*09f0*/  ULDC UR4, c[0x0][0x65c] ;  /* 0x0001970000047ab9 */ /* 0x000fe20000000800 */
[----:B------:R-:W-:Y:S01]  /*0a00*/  UMOV UR5, URZ ;  /* 0x0000003f00057c82 */ /* 0x000fe20008000000 */
[----:B------:R-:W-:-:S03]  /*0a10*/  UISETP.NE.AND UP0, UPT, UR4, 0x1, UPT ;  /* 0x000000010400788c */ /* 0x000fc6000bf05270 */
[----:B------:R-:W-:Y:S01]  /*0a20*/  UMOV UR4, UR13 ;  /* 0x0000000d00047c82 */ /* 0x000fe20008000000 */
[----:B------:R-:W-:Y:S02]  /*0a30*/  UP2UR UR46, UPR, URZ, 0x1 ;  /* 0x000000013f2e7883 */ /* 0x000fe40008000000 */
[----:B------:R-:W-:Y:S02]  /*0a40*/  PLOP3.LUT P3, PT, PT, PT, UP0, 0x80, 0x0 ;  /* 0x000000000000781c */ /* 0x000fe40003f6f008 */
[----:B------:R-:W-:Y:S02]  /*0a50*/  PLOP3.LUT P4, PT, PT, PT, UP0, 0x80, 0x0 ;  /* 0x000000000000781c */ /* 0x000fe40003f8f008 */
[----:B------:R-:W-:Y:S01]  /*0a60*/  PLOP3.LUT P5, PT, PT, PT, UP0, 0x80, 0x0 ;  /* 0x000000000000781c */ /* 0x000fe20003faf008 */
[----:B------:R-:W-:Y:S01]  /*0a70*/  @UP0 ULDC UR14, c[0x0][0x10] ;  /* 0x00000400000e0ab9 */ /* 0x000fe20000000800 */
[----:B------:R-:W-:Y:S01]  /*0a80*/  @UP0 UMOV UR6, UR10 ;  /* 0x0000000a00060c82 */ /* 0x000fe20008000000 */
[----:B------:R-:W-:Y:S01]  /*0a90*/  @UP0 UMOV UR7, URZ ;  /* 0x0000003f00070c82 */ /* 0x000fe20008000000 */
[----:B------:R-:W-:Y:S01]  /*0aa0*/  PLOP3.LUT P0, PT, PT, PT, UP0, 0x80, 0x0 ;  /* 0x000000000000781c */ /* 0x000fe20003f0f008 */
[----:B------:R-:W-:-:S03]  /*0ab0*/  @UP0 UIMAD.WIDE.U32 UR14, UR13, UR14, UR6 ;  /* 0x0000000e0d0e02a5 */ /* 0x000fc6000f8e0006 */
[----:B------:R-:W-:Y:S01]  /*0ac0*/  @!UP0 ULDC UR7, c[0x0][0xc] ;  /* 0x0000030000078ab9 */ /* 0x000fe20000000800 */
[----:B------:R-:W-:Y:S01]  /*0ad0*/  @UP0 UMOV UR6, URZ ;  /* 0x0000003f00060c82 */ /* 0x000fe20008000000 */
[----:B------:R-:W-:Y:S01]  /*0ae0*/  @!UP0 UIMAD.WIDE.U32 UR4, UR10, UR7, UR4 ;  /* 0x000000070a0482a5 */ /* 0x000fe2000f8e0004 */
[----:B------:R-:W-:Y:S01]  /*0af0*/  IMAD.U32 R17, RZ, RZ, UR15 ;  /* 0x0000000fff117e24 */ /* 0x000fe2000f8e00ff */
[----:B------:R-:W-:Y:S01]  /*0b00*/  @UP0 UIADD3 UR6, UR15, UR6, URZ ;  /* 0x000000060f060290 */ /* 0x000fe2000fffe03f */
[----:B------:R-:W-:-:S03]  /*0b10*/  IMAD.U32 R16, RZ, RZ, UR14 ;  /* 0x0000000eff107e24 */ /* 0x000fc6000f8e00ff */
[----:B------:R-:W-:Y:S02]  /*0b20*/  IMAD.U32 R4, RZ, RZ, UR4 ;  /* 0x00000004ff047e24 */ /* 0x000fe4000f8e00ff */
[----:B------:R-:W-:Y:S02]  /*0b30*/  IMAD.U32 R7, RZ, RZ, UR5 ;  /* 0x00000005ff077e24 */ /* 0x000fe4000f8e00ff */
[----:B------:R-:W-:Y:S02]  /*0b40*/  @P3 IMAD.U32 R17, RZ, RZ, UR6 ;  /* 0x00000006ff113e24 */ /* 0x000fe4000f8e00ff */
[----:B------:R-:W-:Y:S02]  /*0b50*/  IMAD.U32 R5, RZ, RZ, UR5 ;  /* 0x00000005ff057e24 */ /* 0x000fe4000f8e00ff */
[----:B------:R-:W-:Y:S02]  /*0b60*/  IMAD.U32 R6, RZ, RZ, UR4 ;  /* 0x00000004ff067e24 */ /* 0x000fe4000f8e00ff */
[----:B------:R-:W-:-:S02]  /*0b70*/  @!P4 IMAD.MOV.U32 R16, RZ, RZ, R4 ;  /* 0x000000ffff10c224 */ /* 0x000fc400078e0004 */
[----:B------:R-:W-:Y:S01]  /*0b80*/  @!P5 IMAD.MOV.U32 R17, RZ, RZ, R7 ;  /* 0x000000ffff11d224 */ /* 0x000fe200078e0007 */
[----:B------:R-:W-:Y:S06]  /*0b90*/  @!P2 BRA `(.L_x_6) ;  /* 0x00000000000ca947 */ /* 0x000fec0003800000 */
[----:B------:R-:W-:Y:S01]  /*0ba0*/  UCGABAR_WAIT ;  /* 0x0000000000007dc7 */ /* 0x000fe20008000000 */
[----:B------:R-:W-:Y:S01]  /*0bb0*/  CCTL.IVALL ;  /* 0x00000000ff00798f */ /* 0x000fe20002000000 */
[----:B------:R-:W-:Y:S05]  /*0bc0*/  BRA `(.L_x_7) ;  /* 0x0000000000047947 */ /* 0x000fea0003800000 */
.L_x_6:
[----:B------:R-:W-:Y:S06]  /*0bd0*/  BAR.SYNC.DEFER_BLOCKING 0x0 ;  /* 0x0000000000007b1d */ /* 0x000fec0000010000 */
.L_x_7:
[----:B------:R-:W-:Y:S05]  /*0be0*/  @!P1 BRA `(.L_x_8) ;  /* 0x000000d800789947 */ /* 0x000fea0003800000 */
[----:B------:R-:W-:-:S06]  /*0bf0*/  UISETP.GT.U32.AND UP0, UPT, UR16, 0x1, UPT ;  /* 0x000000011000788c */ /* 0x000fcc000bf04070 */
[----:B------:R-:W-:-:S13]  /*0c00*/  PLOP3.LUT P0, PT, PT, PT, UP0, 0x80, 0x0 ;  /* 0x000000000000781c */ /* 0x000fda0003f0f008 */
[----:B------:R-:W-:Y:S05]  /*0c10*/  @P0 EXIT ;  /* 0x000000000000094d */ /* 0x000fea0003800000 */
[----:B------:R-:W-:Y:S01]  /*0c20*/  ULDC.64 UR4, c[0x0][0x650] ;  /* 0x0001940000047ab9 */ /* 0x000fe20000000a00 */
[----:B------:R-:W-:Y:S01]  /*0c30*/  UMOV UR41, 0xffffffff ;  /* 0xffffffff00297882 */ /* 0x000fe20000000000 */
[----:B------:R-:W-:Y:S01]  /*0c40*/  ISETP.GE.U32.AND P0, PT, R16, UR4, PT ;  /* 0x0000000410007c0c */ /* 0x000fe2000bf06070 */
[----:B------:R-:W-:Y:S01]  /*0c50*/  UMOV UR42, 0xffffffff ;  /* 0xffffffff002a7882 */ /* 0x000fe20000000000 */
[----:B------:R-:W-:Y:S01]  /*0c60*/  UMOV UR43, 0xffffffff ;  /* 0xffffffff002b7882 */ /* 0x000fe20000000000 */
[----:B------:R-:W-:Y:S02]  /*0c70*/  PRMT R0, RZ, 0x7610, R0 ;  /* 0x00007610ff007816 */ /* 0x000fe40000000000 */
[----:B------:R-:W-:-:S13]  /*0c80*/  ISETP.GE.U32.AND.EX P0, PT, R17, UR5, PT, P0 ;  /* 0x0000000511007c0c */ /* 0x000fda000bf06100 */
[----:B------:R-:W-:Y:S05]  /*0c90*/  @P0 BRA `(.L_x_9) ;  /* 0x0000000400480947 */ /* 0x000fea0003800000 */
[----:B------:R-:W-:Y:S01]  /*0ca0*/  ULDC.64 UR16, c[0x0][0x628] ;  /* 0x00018a0000107ab9 */ /* 0x000fe20000000a00 */
[C---:B------:R-:W-:Y:S01]  /*0cb0*/  R2UR UR19, R16.reuse ;  /* 0x00000000101372ca */ /* 0x040fe200000e0000 */
[----:B------:R-:W-:Y:S01]  /*0cc0*/  ULDC UR18, c[0x0][0x630] ;  /* 0x00018c0000127ab9 */ /* 0x000fe20000000800 */
[----:B------:R-:W-:Y:S02]  /*0cd0*/  ISETP.NE.U32.AND P0, PT, RZ, UR16, PT ;  /* 0x00000010ff007c0c */ /* 0x000fe4000bf05070 */
[----:B------:R-:W-:Y:S02]  /*0ce0*/  R2UR UR4, R16 ;  /* 0x00000000100472ca */ /* 0x000fe400000e0000 */
[----:B------:R-:W-:Y:S02]  /*0cf0*/  ISETP.NE.AND.EX P0, PT, RZ, UR17, PT, P0 ;  /* 0x00000011ff007c0c */ /* 0x000fe4000bf05300 */
[----:B------:R-:W-:-:S11]  /*0d00*/  R2UR UR5, R17 ;  /* 0x00000000110572ca */ /* 0x000fd600000e0000 */
[----:B------:R-:W-:Y:S05]  /*0d10*/  @!P0 BRA `(.L_x_10) ;  /* 0x0000000000308947 */ /* 0x000fea0003800000 */
[----:B------:R-:W-:Y:S01]  /*0d20*/  R2UR UR4, R16 ;  /* 0x00000000100472ca */ /* 0x000fe200000e0000 */
[----:B------:R-:W-:Y:S01]  /*0d30*/  ULDC UR9, c[0x0][0x634] ;  /* 0x00018d0000097ab9 */ /* 0x000fe20000000800 */
[----:B------:R-:W-:-:S11]  /*0d40*/  R2UR UR13, R17 ;  /* 0x00000000110d72ca */ /* 0x000fd600000e0000 */
[----:B------:R-:W-:-:S04]  /*0d50*/  UIADD3 UR9, UP0, UR4, UR9, URZ ;  /* 0x0000000904097290 */ /* 0x000fc8000ff1e03f */
[----:B------:R-:W-:-:S04]  /*0d60*/  UIADD3.X UR13, URZ, UR13, URZ, UP0, !UPT ;  /* 0x0000000d3f0d7290 */ /* 0x000fc800087fe43f */
[----:B------:R-:W-:-:S04]  /*0d70*/  UIMAD.WIDE.U32 UR4, UR13, UR16, URZ ;  /* 0x000000100d0472a5 */ /* 0x000fc8000f8e003f */
[----:B------:R-:W-:Y:S02]  /*0d80*/  UIMAD.WIDE.U32 UR6, UP0, UR9, UR17, UR4 ;  /* 0x00000011090672a5 */ /* 0x000fe4000f800004 */
[----:B------:R-:W-:Y:S02]  /*0d90*/  UIMAD.WIDE.U32 UR4, UR9, UR16, URZ ;  /* 0x00000010090472a5 */ /* 0x000fe4000f8e003f */
[----:B------:R-:W-:Y:S02]  /*0da0*/  UIADD3.X UR15, URZ, URZ, URZ, UP0, !UPT ;  /* 0x0000003f3f0f7290 */ /* 0x000fe400087fe43f */
[----:B------:R-:W-:Y:S01]  /*0db0*/  UIADD3 URZ, UP0, UR5, UR6, URZ ;  /* 0x00000006053f7290 */ /* 0x000fe2000ff1e03f */
[----:B------:R-:W-:-:S03]  /*0dc0*/  UMOV UR14, UR7 ;  /* 0x00000007000e7c82 */ /* 0x000fc60008000000 */
[----:B------:R-:W-:-:S12]  /*0dd0*/  UIMAD.WIDE.U32.X UR4, UR13, UR17, UR14, UP0 ;  /* 0x000000110d0472a5 */ /* 0x000fd800080e040e */
.L_x_10:
[----:B------:R-:W-:Y:S01]  /*0de0*/  USHF.R.U64 UR43, UR4, UR18, UR5 ;  /* 0x00000012042b7299 */ /* 0x000fe20008001205 */
[----:B------:R-:W-:Y:S01]  /*0df0*/  R2UR UR7, R17 ;  /* 0x00000000110772ca */ /* 0x000fe200000e0000 */
[----:B------:R-:W-:Y:S02]  /*0e00*/  USHF.R.U32.HI UR4, URZ, UR18, UR5 ;  /* 0x000000123f047299 */ /* 0x000fe40008011605 */
[----:B------:R-:W-:Y:S01]  /*0e10*/  UIADD3 UR5, UP0, URZ, -UR43, URZ ;  /* 0x8000002b3f057290 */ /* 0x000fe2000ff1e03f */
[----:B------:R-:W-:Y:S01]  /*0e20*/  ULDC.64 UR14, c[0x0][0x620] ;  /* 0x00018800000e7ab9 */ /* 0x000fe20000000a00 */
[----:B------:R-:W-:Y:S02]  /*0e30*/  UMOV UR6, UR19 ;  /* 0x0000001300067c82 */ /* 0x000fe40008000000 */
[----:B------:R-:W-:Y:S01]  /*0e40*/  UIADD3.X UR4, URZ, ~UR4, URZ, UP0, !UPT ;  /* 0x800000043f047290 */ /* 0x000fe200087fe43f */
[----:B------:R-:W-:Y:S01]  /*0e50*/  ULDC UR9, c[0x0][0x618] ;  /* 0x0001860000097ab9 */ /* 0x000fe20000000800 */
[----:B------:R-:W-:-:S02]  /*0e60*/  UIMAD UR12, UR11, UR12, UR10 ;  /* 0x0000000c0b0c72a4 */ /* 0x000fc4000f8e020a */
[----:B------:R-:W-:Y:S02]  /*0e70*/  UIMAD UR4, UR4, UR14, URZ ;  /* 0x0000000e040472a4 */ /* 0x000fe4000f8e023f */
[----:B------:R-:W-:Y:S02]  /*0e80*/  UIMAD.WIDE.U32 UR6, UR5, UR14, UR6 ;  /* 0x0000000e050672a5 */ /* 0x000fe4000f8e0006 */
[----:B------:R-:W-:Y:S01]  /*0e90*/  UIMAD UR4, UR5, UR15, UR4 ;  /* 0x0000000f050472a4 */ /* 0x000fe2000f8e0204 */
[----:B------:R-:W-:Y:S01]  /*0ea0*/  ULDC UR10, c[0x0][0x608] ;  /* 0x00018200000a7ab9 */ /* 0x000fe20000000800 */
[----:B------:R-:W-:Y:S02]  /*0eb0*/  ULDC UR18, c[0x0][0x658] ;  /* 0x0001960000127ab9 */ /* 0x000fe40000000800 */
[----:B------:R-:W-:Y:S01]  /*0ec0*/  UIADD3 UR7, UR7, UR4, URZ ;  /* 0x0000000407077290 */ /* 0x000fe2000fffe03f */
[----:B------:R-:W-:Y:S02]  /*0ed0*/  UMOV UR11, 0xffffffff ;  /* 0xffffffff000b7882 */ /* 0x000fe40000000000 */
[----:B------:R-:W-:Y:S01]  /*0ee0*/  ULDC.64 UR4, c[0x0][0x640] ;  /* 0x0001900000047ab9 */ /* 0x000fe20000000a00 */
[----:B------:R-:W-:Y:S01]  /*0ef0*/  USHF.R.U64 UR16, UR6, UR9, UR7 ;  /* 0x0000000906107299 */ /* 0x000fe20008001207 */
[----:B------:R-:W-:Y:S01]  /*0f00*/  ISETP.NE.U32.AND P0, PT, RZ, UR4, PT ;  /* 0x00000004ff007c0c */ /* 0x000fe2000bf05070 */
[----:B------:R-:W-:-:S02]  /*0f10*/  USHF.R.U32.HI UR7, URZ, UR9, UR7 ;  /* 0x000000093f077299 */ /* 0x000fc40008011607 */
[----:B------:R-:W-:Y:S01]  /*0f20*/  USHF.L.U32 UR6, UR11, UR18, URZ ;  /* 0x000000120b067299 */ /* 0x000fe2000800063f */
[----:B------:R-:W-:Y:S01]  /*0f30*/  ISETP.NE.AND.EX P0, PT, RZ, UR5, PT, P0 ;  /* 0x00000005ff007c0c */ /* 0x000fe2000bf05300 */
[----:B------:R-:W-:Y:S02]  /*0f40*/  USHF.R.U64 UR22, UR16, UR10, UR7 ;  /* 0x0000000a10167299 */ /* 0x000fe40008001207 */
[----:B------:R-:W-:Y:S02]  /*0f50*/  USHF.R.U32.HI UR7, URZ, UR10, UR7 ;  /* 0x0000000a3f077299 */ /* 0x000fe40008011607 */
[----:B------:R-:W-:Y:S02]  /*0f60*/  UISETP.NE.AND UP1, UPT, UR46, URZ, UPT ;  /* 0x0000003f2e00728c */ /* 0x000fe4000bf25270 */
[----:B------:R-:W-:Y:S01]  /*0f70*/  USHF.R.U64 UR23, UR22, UR18, UR7 ;  /* 0x0000001216177299 */ /* 0x000fe20008001207 */
[----:B------:R-:W-:Y:S01]  /*0f80*/  ULDC UR17, c[0x0][0x600] ;  /* 0x0001800000117ab9 */ /* 0x000fe20000000800 */
[----:B------:R-:W-:-:S02]  /*0f90*/  ULOP3.LUT UR13, URZ, UR6, URZ, 0x33, !UPT ;  /* 0x000000063f0d7292 */ /* 0x000fc4000f8e333f */
[----:B------:R-:W-:Y:S02]  /*0fa0*/  UIADD3 UR15, UR17, -0x1, URZ ;  /* 0xffffffff110f7890 */ /* 0x000fe4000fffe03f */
[----:B------:R-:W-:Y:S02]  /*0fb0*/  USEL UR12, UR8, UR12, !UP1 ;  /* 0x0000000c080c7287 */ /* 0x000fe4000c800000 */
[----:B------:R-:W-:Y:S01]  /*0fc0*/  USHF.R.U32.HI UR7, URZ, UR18, UR7 ;  /* 0x000000123f077299 */ /* 0x000fe20008011607 */
[----:B------:R-:W-:Y:S01]  /*0fd0*/  ULDC UR19, c[0x0][0x648] ;  /* 0x0001920000137ab9 */ /* 0x000fe20000000800 */
[----:B------:R-:W-:Y:S01]  /*0fe0*/  ULDC UR20, c[0x0][0x638] ;  /* 0x00018e0000147ab9 */ /* 0x000fe20000000800 */
[----:B------:R-:W-:Y:S01]  /*0ff0*/  UMOV UR21, 0x1 ;  /* 0x0000000100157882 */ /* 0x000fe20000000000 */
[----:B------:R-:W-:Y:S01]  /*1000*/  UMOV UR6, UR23 ;  /* 0x0000001700067c82 */ /* 0x000fe20008000000 */
[----:B------:R-:W-:Y:S07]  /*1010*/  @!P0 BRA `(.L_x_11) ;  /* 0x0000000000308947 */ /* 0x000fee0003800000 */
[----:B------:R-:W-:Y:S02]  /*1020*/  ULDC UR10, c[0x0][0x64c] ;  /* 0x00019300000a7ab9 */ /* 0x000fe40000000800 */
        /* <DEDUP_REMOVED lines=8> */
[----:B------:R-:W-:-:S07]  /*10b0*/  UIMAD.WIDE.U32.X UR4, UR14, UR5, UR10, UP0 ;  /* 0x000000050e0472a5 */ /* 0x000fce00080e040a */
[----:B------:R-:W-:Y:S01]  /*10c0*/  UMOV UR6, UR4 ;  /* 0x0000000400067c82 */ /* 0x000fe20008000000 */
[----:B------:R-:W-:-:S05]  /*10d0*/  UMOV UR7, UR5 ;  /* 0x0000000500077c82 */ /* 0x000fca0008000000 */
.L_x_11:
[----:B------:R-:W-:Y:S01]  /*10e0*/  USHF.R.U64 UR5, UR6, UR19, UR7 ;  /* 0x0000001306057299 */ /* 0x000fe20008001207 */
[----:B------:R-:W-:Y:S01]  /*10f0*/  IMAD.MOV.U32 R0, RZ, RZ, 0x1 ;  /* 0x00000001ff007424 */ /* 0x000fe200078e00ff */
[----:B------:R-:W-:Y:S02]  /*1100*/  USHF.L.U32 UR4, UR21, UR18, URZ ;  /* 0x0000001215047299 */ /* 0x000fe4000800063f */
[----:B------:R-:W-:Y:S02]  /*1110*/  ULOP3.LUT UR13, UR22, UR13, URZ, 0xc0, !UPT ;  /* 0x0000000d160d7292 */ /* 0x000fe4000f8ec03f */
[----:B------:R-:W-:Y:S02]  /*1120*/  UIADD3 UR6, -UR5, URZ, URZ ;  /* 0x0000003f05067290 */ /* 0x000fe4000fffe13f */
[----:B------:R-:W-:Y:S02]  /*1130*/  UIMAD UR13, UR4, UR5, UR13 ;  /* 0x00000005040d72a4 */ /* 0x000fe4000f8e020d */
[----:B------:R-:W-:-:S02]  /*1140*/  ULOP3.LUT UR15, UR16, UR15, URZ, 0xc0, !UPT ;  /* 0x0000000f100f7292 */ /* 0x000fc4000f8ec03f */
[----:B------:R-:W-:Y:S01]  /*1150*/  UIMAD UR4, UR6, UR20, UR23 ;  /* 0x00000014060472a4 */ /* 0x000fe2000f8e0217 */
[----:B------:R-:W-:Y:S01]  /*1160*/  ULDC UR5, c[0x0][0x610] ;  /* 0x0001840000057ab9 */ /* 0x000fe20000000800 */
[----:B------:R-:W-:Y:S02]  /*1170*/  UISETP.NE.AND UP0, UPT, UR46, URZ, UPT ;  /* 0x0000003f2e00728c */ /* 0x000fe4000bf05270 */
[----:B------:R-:W-:Y:S02]  /*1180*/  UIMAD UR12, UR13, UR5, UR12 ;  /* 0x000000050d0c72a4 */ /* 0x000fe4000f8e020c */
[----:B------:R-:W-:-:S04]  /*1190*/  UIMAD UR4, UR4, UR17, UR15 ;  /* 0x00000011040472a4 */ /* 0x000fc8000f8e020f */
[----:B------:R-:W-:Y:S02]  /*11a0*/  USEL UR42, UR4, UR12, !UP0 ;  /* 0x0000000c042a7287 */ /* 0x000fe4000c000000 */
[----:B------:R-:W-:-:S12]  /*11b0*/  USEL UR41, UR12, UR4, !UP0 ;  /* 0x000000040c297287 */ /* 0x000fd8000c000000 */
.L_x_9:
[----:B------:R-:W-:-:S08]  /*11c0*/  NOP ;  /* 0x0000000000007918 */ /* 0x000fd00000000000 */
[----:B------:R-:W0:Y:S02]  /*11d0*/  USETMAXREG.TRY_ALLOC.CTAPOOL UP0, 0xe8 ;  /* 0x000000e8000079c8 */ /* 0x000e240008000600 */
[----:B0-----:R-:W-:-:S13]  /*11e0*/  PLOP3.LUT P0, PT, PT, PT, UP0, 0x80, 0x0 ;  /* 0x000000000000781c */ /* 0x001fda0003f0f008 */
[----:B------:R-:W-:Y:S05]  /*11f0*/  @!P0 BRA `(.L_x_9) ;  /* 0xfffffffc00f08947 */ /* 0x000fea000383ffff */
[----:B------:R-:W-:Y:S01]  /*1200*/  ULDC.64 UR4, c[0x0][0x598] ;  /* 0x0001660000047ab9 */ /* 0x000fe20000000a00 */
[----:B------:R-:W-:Y:S01]  /*1210*/  ULDC.64 UR36, c[0x0][0x208] ;  /* 0x0000820000247ab9 */ /* 0x000fe20000000a00 */
[----:B------:R-:W-:-:S04]  /*1220*/  ISETP.NE.U32.AND P0, PT, RZ, UR4, PT ;  /* 0x00000004ff007c0c */ /* 0x000fc8000bf05070 */
[----:B------:R-:W-:-:S13]  /*1230*/  ISETP.NE.AND.EX P0, PT, RZ, UR5, PT, P0 ;  /* 0x00000005ff007c0c */ /* 0x000fda000bf05300 */
[----:B------:R-:W-:Y:S05]  /*1240*/  @!P0 BRA `(.L_x_12) ;  /* 0x00000000001c8947 */ /* 0x000fea0003800000 */
[----:B------:R-:W0:Y:S02]  /*1250*/  LDC.64 R4, c[0x0][0x598] ;  /* 0x00016600ff047b82 */ /* 0x000e240000000a00 */
[----:B0-----:R-:W2:Y:S02]  /*1260*/  LDG.E.64 R4, desc[UR36][R4.64] ;  /* 0x0000002404047981 */ /* 0x001ea4000c1e1b00 */
[----:B--2---:R-:W-:-:S04]  /*1270*/  ISETP.NE.U32.AND P0, PT, R4, RZ, PT ;  /* 0x000000ff0400720c */ /* 0x004fc80003f05070 */
[----:B------:R-:W-:-:S13]  /*1280*/  ISETP.NE.AND.EX P0, PT, R5, RZ, PT, P0 ;  /* 0x000000ff0500720c */ /* 0x000fda0003f05300 */
[----:B------:R-:W-:Y:S05]  /*1290*/  @!P0 BRA `(.L_x_12) ;  /* 0x0000000000088947 */ /* 0x000fea0003800000 */
[----:B------:R0:W5:Y:S01]  /*12a0*/  LD.E R23, desc[UR36][R4.64] ;  /* 0x0000002404177980 */ /* 0x000162000c101900 */
[----:B------:R-:W-:Y:S05]  /*12b0*/  BRA `(.L_x_13) ;  /* 0x0000000000247947 */ /* 0x000fea0003800000 */
.L_x_12:
[----:B------:R-:W-:Y:S02]  /*12c0*/  ULDC.64 UR4, c[0x0][0x588] ;  /* 0x0001620000047ab9 */ /* 0x000fe40000000a00 */
[----:B------:R-:W-:-:S04]  /*12d0*/  ISETP.NE.U32.AND P0, PT, RZ, UR4, PT ;  /* 0x00000004ff007c0c */ /* 0x000fc8000bf05070 */
[----:B------:R-:W-:-:S13]  /*12e0*/  ISETP.NE.AND.EX P0, PT, RZ, UR5, PT, P0 ;  /* 0x00000005ff007c0c */ /* 0x000fda000bf05300 */
[----:B------:R-:W-:Y:S05]  /*12f0*/  @!P0 BRA `(.L_x_14) ;  /* 0x00000000000c8947 */ /* 0x000fea0003800000 */
[----:B------:R-:W0:Y:S02]  /*1300*/  LDC.64 R4, c[0x0][0x588] ;  /* 0x00016200ff047b82 */ /* 0x000e240000000a00 */
[----:B0-----:R1:W5:Y:S01]  /*1310*/  LDG.E R23, desc[UR36][R4.64] ;  /* 0x0000002404177981 */ /* 0x001362000c1e1900 */
[----:B------:R-:W-:Y:S05]  /*1320*/  BRA `(.L_x_13) ;  /* 0x0000000000087947 */ /* 0x000fea0003800000 */
.L_x_14:
[----:B------:R-:W-:Y:S02]  /*1330*/  ULDC UR4, c[0x0][0x580] ;  /* 0x0001600000047ab9 */ /* 0x000fe40000000800 */
[----:B------:R-:W-:-:S07]  /*1340*/  IMAD.U32 R23, RZ, RZ, UR4 ;  /* 0x00000004ff177e24 */ /* 0x000fce000f8e00ff */
.L_x_13:
[----:B------:R-:W-:Y:S02]  /*1350*/  ULDC.64 UR4, c[0x0][0x5a0] ;  /* 0x0001680000047ab9 */ /* 0x000fe40000000a00 */
[----:B------:R-:W-:-:S04]  /*1360*/  ISETP.NE.U32.AND P0, PT, RZ, UR4, PT ;  /* 0x00000004ff007c0c */ /* 0x000fc8000bf05070 */
[----:B------:R-:W-:-:S13]  /*1370*/  ISETP.NE.AND.EX P0, PT, RZ, UR5, PT, P0 ;  /* 0x00000005ff007c0c */ /* 0x000fda000bf05300 */
[----:B------:R-:W-:Y:S05]  /*1380*/  @!P0 BRA `(.L_x_15) ;  /* 0x00000000001c8947 */ /* 0x000fea0003800000 */
[----:B01----:R-:W0:Y:S02]  /*1390*/  LDC.64 R4, c[0x0][0x5a0] ;  /* 0x00016800ff047b82 */ /* 0x003e240000000a00 */
[----:B0-----:R-:W2:Y:S02]  /*13a0*/  LDG.E.64 R4, desc[UR36][R4.64] ;  /* 0x0000002404047981 */ /* 0x001ea4000c1e1b00 */
[----:B--2---:R-:W-:-:S04]  /*13b0*/  ISETP.NE.U32.AND P0, PT, R4, RZ, PT ;  /* 0x000000ff0400720c */ /* 0x004fc80003f05070 */
[----:B------:R-:W-:-:S13]  /*13c0*/  ISETP.NE.AND.EX P0, PT, R5, RZ, PT, P0 ;  /* 0x000000ff0500720c */ /* 0x000fda0003f05300 */
[----:B------:R-:W-:Y:S05]  /*13d0*/  @!P0 BRA `(.L_x_15) ;  /* 0x0000000000088947 */ /* 0x000fea0003800000 */
[----:B------:R0:W5:Y:S01]  /*13e0*/  LD.E R22, desc[UR36][R4.64] ;  /* 0x0000002404167980 */ /* 0x000162000c101900 */
[----:B------:R-:W-:Y:S05]  /*13f0*/  BRA `(.L_x_16) ;  /* 0x0000000000247947 */ /* 0x000fea0003800000 */
.L_x_15:
[----:B------:R-:W-:Y:S02]  /*1400*/  ULDC.64 UR4, c[0x0][0x590] ;  /* 0x0001640000047ab9 */ /* 0x000fe40000000a00 */
[----:B------:R-:W-:-:S04]  /*1410*/  ISETP.NE.U32.AND P0, PT, RZ, UR4, PT ;  /* 0x00000004ff007c0c */ /* 0x000fc8000bf05070 */
[----:B------:R-:W-:-:S13]  /*1420*/  ISETP.NE.AND.EX P0, PT, RZ, UR5, PT, P0 ;  /* 0x00000005ff007c0c */ /* 0x000fda000bf05300 */
[----:B------:R-:W-:Y:S05]  /*1430*/  @!P0 BRA `(.L_x_17) ;  /* 0x00000000000c8947 */ /* 0x000fea0003800000 */
[----:B01----:R-:W0:Y:S02]  /*1440*/  LDC.64 R4, c[0x0][0x590] ;  /* 0x00016400ff047b82 */ /* 0x003e240000000a00 */
[----:B0-----:R1:W5:Y:S01]  /*1450*/  LDG.E R22, desc[UR36][R4.64] ;  /* 0x0000002404167981 */ /* 0x001362000c1e1900 */
[----:B------:R-:W-:Y:S05]  /*1460*/  BRA `(.L_x_16) ;  /* 0x0000000000087947 */ /* 0x000fea0003800000 */
.L_x_17:
[----:B------:R-:W-:Y:S02]  /*1470*/  ULDC UR4, c[0x0][0x584] ;  /* 0x0001610000047ab9 */ /* 0x000fe40000000800 */
[----:B------:R-:W-:-:S07]  /*1480*/  IMAD.U32 R22, RZ, RZ, UR4 ;  /* 0x00000004ff167e24 */ /* 0x000fce000f8e00ff */
.L_x_16:
[----:B------:R-:W-:-:S13]  /*1490*/  LOP3.LUT P0, RZ, R0, 0xff, RZ, 0xc0, !PT ;  /* 0x000000ff00ff7812 */ /* 0x000fda000780c0ff */
[----:B------:R-:W-:Y:S05]  /*14a0*/  @!P0 EXIT ;  /* 0x000000000000894d */ /* 0x000fea0003800000 */
[----:B------:R-:W-:Y:S01]  /*14b0*/  ULDC UR4, c[0x0][0x28c] ;  /* 0x0000a30000047ab9 */ /* 0x000fe20000000800 */
[----:B------:R-:W-:Y:S01]  /*14c0*/  UMOV UR39, URZ ;  /* 0x0000003f00277c82 */ /* 0x000fe20008000000 */
[----:B------:R-:W-:Y:S01]  /*14d0*/  UIADD3 UR4, UR4, 0xf, URZ ;  /* 0x0000000f04047890 */ /* 0x000fe2000fffe03f */
[----:B------:R-:W-:-:S03]  /*14e0*/  UMOV UR38, URZ ;  /* 0x0000003f00267c82 */ /* 0x000fc60008000000 */
[----:B------:R-:W-:-:S04]  /*14f0*/  USHF.R.S32.HI UR5, URZ, 0x1f, UR4 ;  /* 0x0000001f3f057899 */ /* 0x000fc80008011404 */
[----:B------:R-:W-:-:S04]  /*1500*/  ULEA.HI UR5, UR5, UR4, URZ, 0x4 ;  /* 0x0000000405057291 */ /* 0x000fc8000f8f203f */
[----:B------:R-:W-:-:S12]  /*1510*/  USHF.R.S32.HI UR44, URZ, 0x4, UR5 ;  /* 0x000000043f2c7899 */ /* 0x000fd80008011405 */
.L_x_419:
[----:B------:R-:W-:Y:S01]  /*1520*/  LOP3.LUT R0, R2, 0x80, RZ, 0xc0, !PT ;  /* 0x0000008002007812 */ /* 0x000fe200078ec0ff */
[----:B--2---:R-:W2:Y:S01]  /*1530*/  S2UR UR6, SR_CgaCtaId ;  /* 0x00000000000679c3 */ /* 0x004ea20000008800 */
[----:B------:R-:W-:Y:S02]  /*1540*/  UMOV UR45, 0x400 ;  /* 0x00000400002d7882 */ /* 0x000fe40000000000 */
[----:B------:R-:W-:-:S06]  /*1550*/  SHF.R.U32.HI R0, RZ, 0x7, R0 ;  /* 0x00000007ff007819 */ /* 0x000fcc0000011600 */
[----:B---3--:R-:W3:Y:S01]  /*1560*/  SHFL.IDX PT, R0, R0, RZ, 0x1f ;  /* 0x00001fff00007589 */ /* 0x008ee200000e0000 */
[----:B--2---:R-:W-:Y:S01]  /*1570*/  ULEA UR45, UR6, UR45, 0x18 ;  /* 0x0000002d062d7291 */ /* 0x004fe2000f8ec03f */
[----:B---3--:R-:W-:-:S13]  /*1580*/  R2UR UR4, R0 ;  /* 0x00000000000472ca */ /* 0x008fda00000e0000 */
[----:B------:R-:W-:-:S04]  /*1590*/  ULEA.HI UR5, UR4, UR4, URZ, 0x1 ;  /* 0x0000000404057291 */ /* 0x000fc8000f8f083f */
[----:B------:R-:W-:-:S04]  /*15a0*/  ULOP3.LUT UR5, UR5, 0x1ffffe, URZ, 0xc0, !UPT ;  /* 0x001ffffe05057892 */ /* 0x000fc8000f8ec03f */
[----:B------:R-:W-:-:S03]  /*15b0*/  UIADD3 UR5, UR4, -UR5, URZ ;  /* 0x8000000504057290 */ /* 0x000fc6000fffe03f */
[----:B------:R-:W-:Y:S01]  /*15c0*/  ULDC UR4, c[0x0][0x28c] ;  /* 0x0000a30000047ab9 */ /* 0x000fe20000000800 */
[----:B------:R-:W-:Y:S01]  /*15d0*/  ULEA UR5, UR5, UR45, 0xb ;  /* 0x0000002d05057291 */ /* 0x000fe2000f8e583f */
[----:B------:R-:W-:-:S03]  /*15e0*/  ISETP.LT.AND P0, PT, RZ, UR4, PT ;  /* 0x00000004ff007c0c */ /* 0x000fc6000bf01270 */
[----:B------:R-:W-:-:S04]  /*15f0*/  UIADD3 UR5, UR5, 0x200, URZ ;  /* 0x0000020005057890 */ /* 0x000fc8000fffe03f */
[----:B------:R-:W-:-:S04]  /*1600*/  USHF.R.U32.HI UR5, URZ, 0x4, UR5 ;  /* 0x000000043f057899 */ /* 0x000fc80008011605 */
[----:B------:R-:W-:Y:S02]  /*1610*/  ULOP3.LUT UR47, UR5, 0x3fff, URZ, 0xc0, !UPT ;  /* 0x00003fff052f7892 */ /* 0x000fe4000f8ec03f */
[----:B-1--45:R-:W-:Y:S10]  /*1620*/  @P0 BRA `(.L_x_18) ;  /* 0x0000000000400947 */ /* 0x032ff40003800000 */
[----:B------:R-:W-:Y:S01]  /*1630*/  MOV R0, 0x0 ;  /* 0x0000000000007802 */ /* 0x000fe20000000f00 */
[----:B------:R-:W-:Y:S01]  /*1640*/  ULDC.64 UR4, c[0x4][0x68] ;  /* 0x01001a0000047ab9 */ /* 0x000fe20000000a00 */
[----:B------:R-:W-:Y:S01]  /*1650*/  ULDC.64 UR6, c[0x4][0x8] ;  /* 0x0100020000067ab9 */ /* 0x000fe20000000a00 */
[----:B01----:R-:W-:Y:S01]  /*1660*/  IMAD.U32 R4, RZ, RZ, UR4 ;  /* 0x00000004ff047e24 */ /* 0x003fe2000f8e00ff */
[----:B------:R0:W1:Y:S01]  /*1670*/  LDC.64 R14, c[0x4][R0] ;  /* 0x01000000000e7b82 */ /* 0x0000620000000a00 */
[----:B------:R-:W-:Y:S01]  /*1680*/  IMAD.U32 R5, RZ, RZ, UR5 ;  /* 0x00000005ff057e24 */ /* 0x000fe2000f8e00ff */
[----:B------:R-:W-:Y:S01]  /*1690*/  ULDC.64 UR4, c[0x4][0x70] ;  /* 0x01001c0000047ab9 */ /* 0x000fe20000000a00 */
[----:B------:R-:W-:Y:S02]  /*16a0*/  IMAD.U32 R10, RZ, RZ, UR6 ;  /* 0x00000006ff0a7e24 */ /* 0x000fe4000f8e00ff */
[----:B------:R-:W-:Y:S02]  /*16b0*/  IMAD.U32 R6, RZ, RZ, UR4 ;  /* 0x00000004ff067e24 */ /* 0x000fe4000f8e00ff */
[----:B------:R-:W-:-:S02]  /*16c0*/  IMAD.U32 R7, RZ, RZ, UR5 ;  /* 0x00000005ff077e24 */ /* 0x000fc4000f8e00ff */
[----:B------:R-:W-:Y:S02]  /*16d0*/  IMAD.U32 R11, RZ, RZ, UR7 ;  /* 0x00000007ff0b7e24 */ /* 0x000fe4000f8e00ff */
[----:B------:R-:W-:Y:S02]  /*16e0*/  IMAD.MOV.U32 R8, RZ, RZ, 0x1e1 ;  /* 0x000001e1ff087424 */ /* 0x000fe400078e00ff */
[----:B------:R-:W-:Y:S02]  /*16f0*/  IMAD.MOV.U32 R12, RZ, RZ, 0x1 ;  /* 0x00000001ff0c7424 */ /* 0x000fe400078e00ff */
[----:B0-----:R-:W-:-:S07]  /*1700*/  IMAD.MOV.U32 R13, RZ, RZ, RZ ;  /* 0x000000ffff0d7224 */ /* 0x001fce00078e00ff */
[----:B------:R-:W-:-:S07]  /*1710*/  LEPC R20, `(.L_x_18) ;  /* 0x000000001014794e */ /* 0x000fce0000000000 */
[----:B-1---5:R-:W-:Y:S05]  /*1720*/  CALL.ABS.NOINC R14 ;  /* 0x000000000e007343 */ /* 0x022fea0003c00000 */
.L_x_18:
[----:B------:R-:W-:-:S06]  /*1730*/  ULOP3.LUT UR4, UR40, 0x1, URZ, 0xfc, !UPT ;  /* 0x0000000128047892 */ /* 0x000fcc000f8efc3f */
[----:B------:R-:W-:-:S05]  /*1740*/  IMAD.U32 R0, RZ, RZ, UR4 ;  /* 0x00000004ff007e24 */ /* 0x000fca000f8e00ff */
[----:B------:R-:W-:-:S13]  /*1750*/  ISETP.NE.AND P0, PT, R0, 0x3, PT ;  /* 0x000000030000780c */ /* 0x000fda0003f05270 */
[----:B------:R-:W-:Y:S05]  /*1760*/  @!P0 BRA `(.L_x_19) ;  /* 0x0000000000048947 */ /* 0x000fea0003800000 */
[----:B------:R-:W-:Y:S01]  /*1770*/  BPT.TRAP 0x1 ;  /* 0x000000040000795c */ /* 0x000fe20000300000 */
.L_x_19:
[----:B------:R-:W-:Y:S02]  /*1780*/  IMAD.U32 R3, RZ, RZ, UR38 ;  /* 0x00000026ff037e24 */ /* 0x000fe4000f8e00ff */
[----:B------:R-:W-:-:S03]  /*1790*/  IMAD.U32 R0, RZ, RZ, UR39 ;  /* 0x00000027ff007e24 */ /* 0x000fc6000f8e00ff */
[----:B------:R-:W-:Y:S02]  /*17a0*/  LEA R3, R3, UR45, 0x3 ;  /* 0x0000002d03037c11 */ /* 0x000fe4000f8e18ff */
[----:B------:R-:W-:-:S04]  /*17b0*/  SHF.L.U32 R0, R0, 0x1f, RZ ;  /* 0x0000001f00007819 */ /* 0x000fc800000006ff */
[----:B------:R2:W3:Y:S01]  /*17c0*/  SYNCS.PHASECHK.TRANS64.TRYWAIT P1, [R3+URZ], R0 ;  /* 0x00000000030075a7 */ /* 0x0004e2000802017f */
[----:B------:R-:W-:Y:S05]  /*17d0*/  @!P0 BRA `(.L_x_20) ;  /* 0x0000000000048947 */ /* 0x000fea0003800000 */
[----:B------:R-:W-:Y:S01]  /*17e0*/  BPT.TRAP 0x1 ;  /* 0x000000040000795c */ /* 0x000fe20000300000 */
.L_x_20:
[----:B---3--:R-:W-:Y:S05]  /*17f0*/  @P1 BRA `(.L_x_21) ;  /* 0x0000000000081947 */ /* 0x008fea0003800000 */
[----:B------:R-:W3:Y:S02]  /*1800*/  SYNCS.PHASECHK.TRANS64.TRYWAIT P1, [R3+URZ], R0 ;  /* 0x00000000030075a7 */ /* 0x000ee4000802017f */
[----:B---3--:R-:W-:Y:S05]  /*1810*/  @!P1 BRA `(.L_x_22) ;  /* 0x000000e800c89947 */ /* 0x008fea0003800000 */
.L_x_21:
[----:B------:R-:W-:-:S04]  /*1820*/  UISETP.LT.AND UP0, UPT, UR44, 0x1, UPT ;  /* 0x000000012c00788c */ /* 0x000fc8000bf01270 */
[----:B------:R-:W-:-:S06]  /*1830*/  USEL UR4, UR44, 0x1, UP0 ;  /* 0x000000012c047887 */ /* 0x000fcc0008000000 */
[----:B--23--:R-:W-:Y:S01]  /*1840*/  IMAD.U32 R0, RZ, RZ, UR4 ;  /* 0x00000004ff007e24 */ /* 0x00cfe2000f8e00ff */
[----:B------:R-:W-:Y:S05]  /*1850*/  WARPSYNC.ALL ;  /* 0x0000000000007948 */ /* 0x000fea0003800000 */
[----:B------:R-:W-:-:S04]  /*1860*/  IADD3 R0, -R0, UR44, RZ ;  /* 0x0000002c00007c10 */ /* 0x000fc8000fffe1ff */
[----:B------:R-:W-:Y:S01]  /*1870*/  ISETP.GE.AND P1, PT, R0, 0x1, PT ;  /* 0x000000010000780c */ /* 0x000fe20003f26270 */
[----:B------:R-:W-:Y:S01]  /*1880*/  UIADD3 UR4, UR45, 0x20200, URZ ;  /* 0x000202002d047890 */ /* 0x000fe2000fffe03f */
[----:B------:R-:W-:Y:S01]  /*1890*/  WARPGROUP.ARRIVE ;  /* 0x00000000000079c5 */ /* 0x000fe20000000000 */
[----:B------:R-:W-:Y:S02]  /*18a0*/  ULOP3.LUT UR47, UR47, 0x10000, URZ, 0xfc, !UPT ;  /* 0x000100002f2f7892 */ /* 0x000fe4000f8efc3f */
[----:B------:R-:W-:Y:S01]  /*18b0*/  USHF.R.U32.HI UR4, URZ, 0x4, UR4 ;  /* 0x000000043f047899 */ /* 0x000fe20008011604 */
[----:B------:R-:W-:Y:S01]  /*18c0*/  UMOV UR5, 0xc0000010 ;  /* 0xc000001000057882 */ /* 0x000fe20000000000 */
[----:B------:R-:W-:Y:S02]  /*18d0*/  UMOV UR7, 0xc0000010 ;  /* 0xc000001000077882 */ /* 0x000fe40000000000 */
[----:B------:R-:W-:-:S04]  /*18e0*/  ULOP3.LUT UR4, UR4, 0x3fff, URZ, 0xc0, !UPT ;  /* 0x00003fff04047892 */ /* 0x000fc8000f8ec03f */
[----:B------:R-:W-:Y:S02]  /*18f0*/  ULOP3.LUT UR9, UR4, 0x10000, URZ, 0xfc, !UPT ;  /* 0x0001000004097892 */ /* 0x000fe4000f8efc3f */
[----:B------:R-:W-:Y:S02]  /*1900*/  ULEA UR4, UR38, UR47, 0x9 ;  /* 0x0000002f26047291 */ /* 0x000fe4000f8e483f */
[----:B------:R-:W-:-:S09]  /*1910*/  UIMAD UR6, UR38, 0x180, UR9 ;  /* 0x00000180260678a4 */ /* 0x000fd2000f8e0209 */
[----:B------:R-:W-:Y:S01]  /*1920*/  HGMMA.64x192x16.F32.BF16 R120, gdesc[UR4], RZ, !UPT, gsb0 ;  /* 0x02e00000047879f0 */ /* 0x000fe2000c0018ff */
[----:B------:R-:W-:Y:S01]  /*1930*/  UIADD3 UR4, UR4, 0x100, URZ ;  /* 0x0000010004047890 */ /* 0x000fe2000fffe03f */
[----:B------:R-:W-:Y:S01]  /*1940*/  UMOV UR5, 0xc0000010 ;  /* 0xc000001000057882 */ /* 0x000fe20000000000 */
[----:B------:R-:W-:Y:S02]  /*1950*/  WARPGROUP.DEPBAR.LE gsb0, 0x0 ;  /* 0x00008000000079c5 */ /* 0x000fe40000010000 */
[----:B------:R-:W-:-:S15]  /*1960*/  WARPGROUP.ARRIVE ;  /* 0x00000000000079c5 */ /* 0x000fde0000000000 */
[----:B------:R-:W-:Y:S03]  /*1970*/  HGMMA.64x192x16.F32.BF16 R24, gdesc[UR4], RZ, !UPT, gsb0 ;  /* 0x02e00000041879f0 */ /* 0x000fe6000c0018ff */
[----:B------:R-:W-:Y:S02]  /*1980*/  WARPGROUP.DEPBAR.LE gsb0, 0x0 ;  /* 0x00008000000079c5 */ /* 0x000fe40000010000 */
[----:B------:R-:W-:Y:S05]  /*1990*/  @!P1 BRA `(.L_x_23) ;  /* 0x0000000000d09947 */ /* 0x000fea0003800000 */
[----:B------:R-:W-:Y:S01]  /*19a0*/  UIADD3 UR4, UR38, 0x1, URZ ;  /* 0x0000000126047890 */ /* 0x000fe2000fffe03f */
[----:B------:R-:W-:Y:S02]  /*19b0*/  IMAD.MOV.U32 R3, RZ, RZ, R0 ;  /* 0x000000ffff037224 */ /* 0x000fe400078e0000 */
[----:B01----:R-:W-:Y:S01]  /*19c0*/  IMAD.U32 R4, RZ, RZ, UR38 ;  /* 0x00000026ff047e24 */ /* 0x003fe2000f8e00ff */
[----:B------:R-:W-:-:S04]  /*19d0*/  UISETP.NE.AND UP0, UPT, UR4, 0x10, UPT ;  /* 0x000000100400788c */ /* 0x000fc8000bf05270 */
[----:B------:R-:W-:Y:S02]  /*19e0*/  USEL UR5, URZ, 0x1, UP0 ;  /* 0x000000013f057887 */ /* 0x000fe40008000000 */
[----:B------:R-:W-:Y:S02]  /*19f0*/  USEL UR8, UR4, URZ, UP0 ;  /* 0x0000003f04087287 */ /* 0x000fe40008000000 */
[----:B------:R-:W-:-:S06]  /*1a00*/  ULOP3.LUT UR5, UR39, UR5, URZ, 0x3c, !UPT ;  /* 0x0000000527057292 */ /* 0x000fcc000f8e3c3f */
[----:B------:R-:W-:-:S07]  /*1a10*/  IMAD.U32 R7, RZ, RZ, UR5 ;  /* 0x00000005ff077e24 */ /* 0x000fce000f8e00ff */
.L_x_30:
[----:B------:R-:W-:Y:S05]  /*1a20*/  @!P0 BRA `(.L_x_24) ;  /* 0x0000000000048947 */ /* 0x000fea0003800000 */
[----:B------:R-:W-:Y:S01]  /*1a30*/  BPT.TRAP 0x1 ;  /* 0x000000040000795c */ /* 0x000fe20000300000 */
.L_x_24:
[----:B------:R-:W-:Y:S01]  /*1a40*/  ULEA UR4, UR8, UR45, 0x3 ;  /* 0x0000002d08047291 */ /* 0x000fe2000f8e183f */
[----:B------:R-:W-:-:S08]  /*1a50*/  SHF.L.U32 R5, R7, 0x1f, RZ ;  /* 0x0000001f07057819 */ /* 0x000fd000000006ff */
[----:B------:R0:W1:Y:S01]  /*1a60*/  SYNCS.PHASECHK.TRANS64.TRYWAIT P1, [UR4], R5 ;  /* 0x00000005ff0075a7 */ /* 0x0000620008020144 */
[----:B------:R-:W-:Y:S05]  /*1a70*/  @!P0 BRA `(.L_x_25) ;  /* 0x0000000000048947 */ /* 0x000fea0003800000 */
[----:B------:R-:W-:Y:S01]  /*1a80*/  BPT.TRAP 0x1 ;  /* 0x000000040000795c */ /* 0x000fe20000300000 */
.L_x_25:
[----:B-1----:R-:W-:Y:S05]  /*1a90*/  @P1 BRA `(.L_x_26) ;  /* 0x0000000000081947 */ /* 0x002fea0003800000 */
[----:B------:R-:W1:Y:S02]  /*1aa0*/  SYNCS.PHASECHK.TRANS64.TRYWAIT P1, [UR4], R5 ;  /* 0x00000005ff0075a7 */ /* 0x000e640008020144 */
[----:B-1----:R-:W-:Y:S05]  /*1ab0*/  @!P1 BRA `(.L_x_27) ;  /* 0x000000e800349947 */ /* 0x002fea0003800000 */
.L_x_26:
[----:B------:R-:W-:Y:S01]  /*1ac0*/  ULEA UR4, UR8, UR47, 0x9 ;  /* 0x0000002f08047291 */ /* 0x000fe2000f8e483f */
[----:B------:R-:W-:Y:S01]  /*1ad0*/  WARPGROUP.ARRIVE ;  /* 0x00000000000079c5 */ /* 0x000fe20000000000 */
[----:B------:R-:W-:Y:S01]  /*1ae0*/  UIMAD UR6, UR8, 0x180, UR9 ;  /* 0x00000180080678a4 */ /* 0x000fe2000f8e0209 */
[----:B------:R-:W-:Y:S01]  /*1af0*/  UMOV UR5, 0xc0000010 ;  /* 0xc000001000057882 */ /* 0x000fe20000000000 */
[----:B------:R-:W-:-:S07]  /*1b00*/  UMOV UR7, 0xc0000010 ;  /* 0xc000001000077882 */ /* 0x000fce0000000000 */
[----:B------:R-:W-:Y:S01]  /*1b10*/  HGMMA.64x192x16.F32.BF16 R120, gdesc[UR4], R120, gsb0 ;  /* 0x02e00000047879f0 */ /* 0x000fe20008001878 */
[----:B------:R-:W-:Y:S01]  /*1b20*/  UIADD3 UR4, UR4, 0x100, URZ ;  /* 0x0000010004047890 */ /* 0x000fe2000fffe03f */
[----:B------:R-:W-:Y:S01]  /*1b30*/  UMOV UR5, 0xc0000010 ;  /* 0xc000001000057882 */ /* 0x000fe20000000000 */
[----:B------:R-:W-:Y:S02]  /*1b40*/  WARPGROUP.DEPBAR.LE gsb0, 0x0 ;  /* 0x00008000000079c5 */ /* 0x000fe40000010000 */
[----:B------:R-:W-:-:S15]  /*1b50*/  WARPGROUP.ARRIVE ;  /* 0x00000000000079c5 */ /* 0x000fde0000000000 */
[----:B------:R-:W-:Y:S03]  /*1b60*/  HGMMA.64x192x16.F32.BF16 R24, gdesc[UR4], R24, gsb0 ;  /* 0x02e00000041879f0 */ /* 0x000fe60008001818 */
[----:B------:R-:W-:Y:S02]  /*1b70*/  WARPGROUP.DEPBAR.LE gsb0, 0x0 ;  /* 0x00008000000079c5 */ /* 0x000fe40000010000 */
[----:B------:R-:W-:Y:S05]  /*1b80*/  @!P0 BRA `(.L_x_28) ;  /* 0x0000000000048947 */ /* 0x000fea0003800000 */
[----:B------:R-:W-:Y:S01]  /*1b90*/  BPT.TRAP 0x1 ;  /* 0x000000040000795c */ /* 0x000fe20000300000 */
.L_x_28:
[----:B------:R-:W-:Y:S01]  /*1ba0*/  ISETP.NE.AND P1, PT, R18, RZ, PT ;  /* 0x000000ff1200720c */ /* 0x000fe20003f25270 */
[----:B------:R-:W-:-:S12]  /*1bb0*/  UISETP.GT.U32.AND UP0, UPT, UR40, 0x1, UPT ;  /* 0x000000012800788c */ /* 0x000fd8000bf04070 */
[----:B01----:R-:W-:-:S05]  /*1bc0*/  @P1 LEA R5, R4, UR45, 0x3 ;  /* 0x0000002d04051c11 */ /* 0x003fca000f8e18ff */
[----:B------:R-:W-:-:S05]  /*1bd0*/  @P1 VIADD R6, R5, 0x80 ;  /* 0x0000008005061836 */ /* 0x000fca0000000000 */
[----:B------:R-:W-:-:S04]  /*1be0*/  @P1 PRMT R6, R19, 0x654, R6 ;  /* 0x0000065413061816 */ /* 0x000fc80000000006 */
[----:B------:R0:W-:Y:S01]  /*1bf0*/  @P1 SYNCS.ARRIVE.TRANS64.RED.A1T0 RZ, [R6+URZ], RZ ;  /* 0x000000ff06ff19a7 */ /* 0x0001e2000810043f */
[----:B------:R-:W-:-:S13]  /*1c00*/  PLOP3.LUT P1, PT, PT, PT, UP0, 0x80, 0x0 ;  /* 0x000000000000781c */ /* 0x000fda0003f2f008 */
[----:B0-----:R-:W-:Y:S05]  /*1c10*/  @P1 BRA `(.L_x_29) ;  /* 0x0000000000041947 */ /* 0x001fea0003800000 */
[----:B------:R-:W-:Y:S01]  /*1c20*/  BPT.TRAP 0x1 ;  /* 0x000000040000795c */ /* 0x000fe20000300000 */
.L_x_29:
[----:B------:R-:W-:Y:S01]  /*1c30*/  UIADD3 UR8, UR8, 0x1, URZ ;  /* 0x0000000108087890 */ /* 0x000fe2000fffe03f */
[C---:B------:R-:W-:Y:S01]  /*1c40*/  ISETP.GT.AND P2, PT, R3.reuse, 0x1, PT ;  /* 0x000000010300780c */ /* 0x040fe20003f44270 */
[----:B------:R-:W-:Y:S02]  /*1c50*/  VIADD R4, R4, 0x1 ;  /* 0x0000000104047836 */ /* 0x000fe40000000000 */
[----:B------:R-:W-:Y:S01]  /*1c60*/  UISETP.NE.AND UP0, UPT, UR8, 0x10, UPT ;  /* 0x000000100800788c */ /* 0x000fe2000bf05270 */
[----:B------:R-:W-:Y:S02]  /*1c70*/  VIADD R3, R3, 0xffffffff ;  /* 0xffffffff03037836 */ /* 0x000fe40000000000 */
[C---:B------:R-:W-:Y:S01]  /*1c80*/  ISETP.NE.AND P1, PT, R4.reuse, 0x10, PT ;  /* 0x000000100400780c */ /* 0x040fe20003f25270 */
[----:B------:R-:W-:Y:S02]  /*1c90*/  USEL UR4, URZ, 0x1, UP0 ;  /* 0x000000013f047887 */ /* 0x000fe40008000000 */
[----:B------:R-:W-:Y:S01]  /*1ca0*/  USEL UR8, UR8, URZ, UP0 ;  /* 0x0000003f08087287 */ /* 0x000fe20008000000 */
[----:B------:R-:W-:-:S03]  /*1cb0*/  SEL R4, R4, RZ, P1 ;  /* 0x000000ff04047207 */ /* 0x000fc60000800000 */
[----:B------:R-:W-:Y:S01]  /*1cc0*/  LOP3.LUT R7, R7, UR4, RZ, 0x3c, !PT ;  /* 0x0000000407077c12 */ /* 0x000fe2000f8e3cff */
[----:B------:R-:W-:Y:S07]  /*1cd0*/  @P2 BRA `(.L_x_30) ;  /* 0xfffffffc00502947 */ /* 0x000fee000383ffff */
.L_x_23:
[----:B------:R-:W2:Y:S02]  /*1ce0*/  LDC R3, c[0x0][0x28c] ;  /* 0x0000a300ff037b82 */ /* 0x000ea40000000800 */
[----:B--2---:R-:W-:-:S13]  /*1cf0*/  ISETP.GE.AND P1, PT, R3, 0x1, PT ;  /* 0x000000010300780c */ /* 0x004fda0003f26270 */
[----:B------:R-:W-:Y:S05]  /*1d00*/  @!P1 BRA `(.L_x_31) ;  /* 0x0000000000389947 */ /* 0x000fea0003800000 */
[----:B------:R-:W-:Y:S05]  /*1d10*/  @!P0 BRA `(.L_x_32) ;  /* 0x0000000000048947 */ /* 0x000fea0003800000 */
[----:B------:R-:W-:Y:S01]  /*1d20*/  BPT.TRAP 0x1 ;  /* 0x000000040000795c */ /* 0x000fe20000300000 */
.L_x_32:
[----:B------:R-:W-:Y:S01]  /*1d30*/  ISETP.NE.AND P0, PT, R18, RZ, PT ;  /* 0x000000ff1200720c */ /* 0x000fe20003f05270 */
[----:B------:R-:W-:Y:S01]  /*1d40*/  IMAD.U32 R3, RZ, RZ, UR45 ;  /* 0x0000002dff037e24 */ /* 0x000fe2000f8e00ff */
[----:B------:R-:W-:-:S11]  /*1d50*/  UISETP.GT.U32.AND UP0, UPT, UR40, 0x1, UPT ;  /* 0x000000012800788c */ /* 0x000fd6000bf04070 */
[----:B------:R-:W-:-:S04]  /*1d60*/  @P0 VIADD R0, R0, UR38 ;  /* 0x0000002600000c36 */ /* 0x000fc80008000000 */
[----:B------:R-:W-:-:S05]  /*1d70*/  @P0 IMAD.SHL.U32 R0, R0, 0x8, RZ ;  /* 0x0000000800000824 */ /* 0x000fca00078e00ff */
[----:B------:R-:W-:-:S04]  /*1d80*/  @P0 LOP3.LUT R0, R0, 0x78, RZ, 0xc0, !PT ;  /* 0x0000007800000812 */ /* 0x000fc800078ec0ff */
[----:B------:R-:W-:-:S04]  /*1d90*/  @P0 IADD3 R0, R3, 0x80, R0 ;  /* 0x0000008003000810 */ /* 0x000fc80007ffe000 */
[----:B------:R-:W-:-:S04]  /*1da0*/  @P0 PRMT R0, R19, 0x654, R0 ;  /* 0x0000065413000816 */ /* 0x000fc80000000000 */
[----:B------:R2:W-:Y:S01]  /*1db0*/  @P0 SYNCS.ARRIVE.TRANS64.RED.A1T0 RZ, [R0+URZ], RZ ;  /* 0x000000ff00ff09a7 */ /* 0x0005e2000810043f */
[----:B------:R-:W-:-:S13]  /*1dc0*/  PLOP3.LUT P0, PT, PT, PT, UP0, 0x80, 0x0 ;  /* 0x000000000000781c */ /* 0x000fda0003f0f008 */
[----:B--2---:R-:W-:Y:S05]  /*1dd0*/  @P0 BRA `(.L_x_31) ;  /* 0x0000000000040947 */ /* 0x004fea0003800000 */
[----:B------:R-:W-:Y:S01]  /*1de0*/  BPT.TRAP 0x1 ;  /* 0x000000040000795c */ /* 0x000fe20000300000 */
.L_x_31:
[C---:B------:R-:W-:Y:S01]  /*1df0*/  LOP3.LUT R0, R2.reuse, 0x3, RZ, 0xc0, !PT ;  /* 0x0000000302007812 */ /* 0x040fe200078ec0ff */
[----:B------:R-:W-:Y:S01]  /*1e00*/  IMAD.MOV.U32 R3, RZ, RZ, -0x2 ;  /* 0xfffffffeff037424 */ /* 0x000fe200078e00ff */
[----:B------:R-:W-:Y:S01]  /*1e10*/  ULDC UR11, c[0x0][0x288] ;  /* 0x0000a200000b7ab9 */ /* 0x000fe20000000800 */
[----:B------:R-:W-:Y:S01]  /*1e20*/  UIMAD UR42, UR42, 0xc0, URZ ;  /* 0x000000c02a2a78a4 */ /* 0x000fe2000f8e023f */
[----:B01----:R-:W-:Y:S01]  /*1e30*/  LOP3.LUT R4, R2, 0x60, RZ, 0xc0, !PT ;  /* 0x0000006002047812 */ /* 0x003fe200078ec0ff */
[----:B------:R-:W-:Y:S01]  /*1e40*/  IMAD R222, R0, R3, UR11 ;  /* 0x0000000b00de7e24 */ /* 0x000fe2000f8e0203 */
[--C-:B------:R-:W-:Y:S01]  /*1e50*/  SHF.R.U32.HI R0, RZ, 0x7, R2.reuse ;  /* 0x00000007ff007819 */ /* 0x100fe20000011602 */
[----:B------:R-:W-:Y:S01]  /*1e60*/  UIADD3 UR38, UR44, UR38, URZ ;  /* 0x000000262c267290 */ /* 0x000fe2000fffe03f */
[----:B------:R-:W-:Y:S01]  /*1e70*/  SHF.R.U32.HI R3, RZ, 0x2, R2 ;  /* 0x00000002ff037819 */ /* 0x000fe20000011602 */
[----:B------:R-:W-:Y:S01]  /*1e80*/  UIMAD.WIDE UR6, UR41, 0x100, URZ ;  /* 0x00000100290678a5 */ /* 0x000fe2000f8e023f */
[----:B------:R-:W-:Y:S01]  /*1e90*/  LOP3.LUT R0, R0, 0x1, RZ, 0xc0, !PT ;  /* 0x0000000100007812 */ /* 0x000fe200078ec0ff */
[----:B------:R-:W-:Y:S01]  /*1ea0*/  USHF.L.U32 UR41, UR41, 0x8, URZ ;  /* 0x0000000829297899 */ /* 0x000fe2000800063f */
[----:B------:R-:W-:Y:S01]  /*1eb0*/  IMAD.SHL.U32 R216, R2, 0x2, RZ ;  /* 0x0000000202d87824 */ /* 0x000fe200078e00ff */
[----:B------:R-:W-:-:S02]  /*1ec0*/  UISETP.GE.AND UP2, UPT, UR42, UR11, UPT ;  /* 0x0000000b2a00728c */ /* 0x000fc4000bf46270 */
[----:B------:R-:W-:Y:S01]  /*1ed0*/  IMAD.U32 R217, RZ, RZ, UR42 ;  /* 0x0000002affd97e24 */ /* 0x000fe2000f8e00ff */
[----:B------:R-:W-:Y:S01]  /*1ee0*/  ULDC UR10, c[0x0][0x284] ;  /* 0x0000a100000a7ab9 */ /* 0x000fe20000000800 */
[----:B------:R-:W-:Y:S01]  /*1ef0*/  USHF.R.U32.HI UR4, URZ, 0x4, UR38 ;  /* 0x000000043f047899 */ /* 0x000fe20008011626 */
[----:B------:R-:W-:Y:S01]  /*1f00*/  IMAD.SHL.U32 R6, R0, 0x40, RZ ;  /* 0x0000004000067824 */ /* 0x000fe200078e00ff */
[----:B------:R-:W-:Y:S01]  /*1f10*/  UISETP.GE.OR UP2, UPT, UR41, UR10, UP2 ;  /* 0x0000000a2900728c */ /* 0x000fe20009746670 */
[----:B------:R-:W-:Y:S01]  /*1f20*/  LOP3.LUT R3, R3, 0x7, RZ, 0xc0, !PT ;  /* 0x0000000703037812 */ /* 0x000fe200078ec0ff */
[----:B------:R-:W-:Y:S01]  /*1f30*/  ULOP3.LUT UR4, UR4, 0x1, URZ, 0xc0, !UPT ;  /* 0x0000000104047892 */ /* 0x000fe2000f8ec03f */
[----:B------:R-:W-:Y:S01]  /*1f40*/  SHF.R.U32.HI R7, RZ, 0x1, R4 ;  /* 0x00000001ff077819 */ /* 0x000fe20000011604 */
[----:B------:R-:W-:Y:S01]  /*1f50*/  USHF.R.S32.HI UR12, URZ, 0x1f, UR43 ;  /* 0x0000001f3f0c7899 */ /* 0x000fe2000801142b */
[----:B------:R-:W-:Y:S01]  /*1f60*/  LOP3.LUT R216, R217, 0x6, R216, 0xf8, !PT ;  /* 0x00000006d9d87812 */ /* 0x000fe200078ef8d8 */
[----:B------:R-:W-:Y:S01]  /*1f70*/  ULDC.64 UR8, c[0x0][0x5d0] ;  /* 0x0001740000087ab9 */ /* 0x000fe20000000a00 */
[----:B------:R-:W-:Y:S01]  /*1f80*/  UISETP.GT.U32.AND UP0, UPT, UR38, 0xf, UPT ;  /* 0x0000000f2600788c */ /* 0x000fe2000bf04070 */
[--C-:B------:R-:W-:Y:S01]  /*1f90*/  LOP3.LUT R6, R6, 0x40, R3.reuse, 0xe2, !PT ;  /* 0x0000004006067812 */ /* 0x100fe200078ee203 */
[----:B------:R-:W-:Y:S01]  /*1fa0*/  UISETP.NE.U32.AND UP1, UPT, UR4, 0x1, UPT ;  /* 0x000000010400788c */ /* 0x000fe2000bf25070 */
[----:B------:R-:W-:Y:S01]  /*1fb0*/  PLOP3.LUT P0, PT, PT, PT, UP2, 0x80, 0x0 ;  /* 0x000000000000781c */ /* 0x000fe20003f0f028 */
[----:B------:R-:W-:Y:S01]  /*1fc0*/  UIMAD UR5, UR12, UR8, URZ ;  /* 0x000000080c0572a4 */ /* 0x000fe2000f8e023f */
[----:B------:R-:W-:Y:S01]  /*1fd0*/  IADD3 R3, RZ, -R7, -R3 ;  /* 0x80000007ff037210 */ /* 0x000fe20007ffe803 */
[----:B------:R-:W-:Y:S01]  /*1fe0*/  UISETP.LT.U32.AND UP0, UPT, UR44, 0x10, UP0 ;  /* 0x000000102c00788c */ /* 0x000fe20008701070 */
[--C-:B------:R-:W-:Y:S01]  /*1ff0*/  SHF.R.S32.HI R217, RZ, 0x1f, R216.reuse ;  /* 0x0000001fffd97819 */ /* 0x100fe200000114d8 */
[----:B------:R-:W-:Y:S01]  /*2000*/  IMAD.U32 R5, RZ, RZ, UR8 ;  /* 0x00000008ff057e24 */ /* 0x000fe2000f8e00ff */
[----:B------:R-:W-:Y:S01]  /*2010*/  UISETP.GT.U32.AND UP1, UPT, UR44, 0xf, !UP1 ;  /* 0x0000000f2c00788c */ /* 0x000fe2000cf24070 */
[----:B------:R-:W-:Y:S01]  /*2020*/  IMAD R0, R0, -0x40, R3 ;  /* 0xffffffc000007824 */ /* 0x000fe200078e0203 */
[----:B------:R-:W-:Y:S01]  /*2030*/  UIMAD UR5, UR43, UR9, UR5 ;  /* 0x000000092b0572a4 */ /* 0x000fe2000f8e0205 */
[----:B------:R-:W-:Y:S01]  /*2040*/  IMAD.U32 R9, RZ, RZ, UR10 ;  /* 0x0000000aff097e24 */ /* 0x000fe2000f8e00ff */
[----:B------:R-:W-:Y:S01]  /*2050*/  USEL UR8, URZ, 0x1, !UP0 ;  /* 0x000000013f087887 */ /* 0x000fe2000c000000 */
[----:B------:R-:W-:Y:S01]  /*2060*/  IMAD.WIDE.U32 R4, R5, UR43, R216 ;  /* 0x0000002b05047c25 */ /* 0x000fe2000f8e00d8 */
[----:B------:R-:W-:Y:S01]  /*2070*/  USEL UR4, URZ, 0x1, !UP1 ;  /* 0x000000013f047887 */ /* 0x000fe2000c800000 */
[----:B------:R-:W-:Y:S01]  /*2080*/  LOP3.LUT R3, R6, UR6, R7, 0xfe, !PT ;  /* 0x0000000606037c12 */ /* 0x000fe2000f8efe07 */
[----:B------:R-:W-:Y:S01]  /*2090*/  ULOP3.LUT UR38, UR38, 0xf, URZ, 0xc0, !UPT ;  /* 0x0000000f26267892 */ /* 0x000fe2000f8ec03f */
[----:B------:R-:W-:Y:S01]  /*20a0*/  IADD3 R0, R9, -UR41, R0 ;  /* 0x8000002909007c10 */ /* 0x000fe2000fffe000 */
[----:B------:R-:W-:Y:S01]  /*20b0*/  ULOP3.LUT UR39, UR4, UR39, UR8, 0x96, !UPT ;  /* 0x0000002704277292 */ /* 0x000fe2000f8e9608 */
[----:B------:R-:W-:Y:S01]  /*20c0*/  VIADD R5, R5, UR5 ;  /* 0x0000000505057c36 */ /* 0x000fe20008000000 */
[----:B------:R-:W-:Y:S01]  /*20d0*/  UMOV UR41, 0xffffffff ;  /* 0xffffffff00297882 */ /* 0x000fe20000000000 */
[----:B------:R-:W-:Y:S01]  /*20e0*/  VIADD R222, R222, -UR42 ;  /* 0x8000002adede7c36 */ /* 0x000fe20008000000 */
[----:B------:R-:W-:Y:S08]  /*20f0*/  @P0 BRA `(.L_x_33) ;  /* 0x000000bc00680947 */ /* 0x000ff00003800000 */
[----:B-----5:R-:W-:Y:S01]  /*2100*/  FSETP.NEU.AND P0, PT, R22, RZ, PT ;  /* 0x000000ff1600720b */ /* 0x020fe20003f0d000 */
[----:B------:R-:W-:Y:S01]  /*2110*/  ULDC.64 UR8, c[0x0][0x5c8] ;  /* 0x0001720000087ab9 */ /* 0x000fe20000000a00 */
[----:B------:R-:W-:Y:S01]  /*2120*/  ISETP.GT.AND P2, PT, R0, RZ, PT ;  /* 0x000000ff0000720c */ /* 0x000fe20003f44270 */
[----:B------:R-:W-:Y:S01]  /*2130*/  UIMAD UR4, UR7, UR8, URZ ;  /* 0x00000008070472a4 */ /* 0x000fe2000f8e023f */
[----:B------:R-:W-:Y:S01]  /*2140*/  IMAD.U32 R6, RZ, RZ, UR9 ;  /* 0x00000009ff067e24 */ /* 0x000fe2000f8e00ff */
[----:B------:R-:W-:Y:S01]  /*2150*/  BSSY B0, `(.L_x_33) ;  /* 0x0000bd4000007945 */ /* 0x000fe20003800000 */
[----:B------:R-:W-:Y:S01]  /*2160*/  IMAD.WIDE.U32 R4, R3, UR8, R4 ;  /* 0x0000000803047c25 */ /* 0x000fe2000f8e0004 */
[----:B------:R-:W-:-:S03]  /*2170*/  ISETP.GT.AND P1, PT, R222, RZ, P2 ;  /* 0x000000ffde00720c */ /* 0x000fc60001724270 */
[----:B------:R-:W-:-:S04]  /*2180*/  IMAD R219, R3, R6, UR4 ;  /* 0x0000000403db7e24 */ /* 0x000fc8000f8e0206 */
[----:B------:R-:W-:Y:S01]  /*2190*/  IMAD.IADD R219, R5, 0x1, R219 ;  /* 0x0000000105db7824 */ /* 0x000fe200078e02db */
[----:B------:R-:W-:Y:S06]  /*21a0*/  @!P0 BRA `(.L_x_34) ;  /* 0x0000008400788947 */ /* 0x000fec0003800000 */
[----:B------:R-:W0:Y:S01]  /*21b0*/  LDC.64 R20, c[0x0][0x5b8] ;  /* 0x00016e00ff147b82 */ /* 0x000e220000000a00 */
[----:B------:R-:W-:-:S07]  /*21c0*/  ULDC.64 UR4, c[0x0][0x5c0] ;  /* 0x0001700000047ab9 */ /* 0x000fce0000000a00 */
[----:B------:R-:W1:Y:S08]  /*21d0*/  LDC.64 R14, c[0x0][0x5b0] ;  /* 0x00016c00ff0e7b82 */ /* 0x000e700000000a00 */
[----:B------:R-:W2:Y:S01]  /*21e0*/  LDC.64 R12, c[0x0][0x5a8] ;  /* 0x00016a00ff0c7b82 */ /* 0x000ea20000000a00 */
[C---:B0-----:R-:W-:Y:S02]  /*21f0*/  IMAD R6, R20.reuse, UR12, RZ ;  /* 0x0000000c14067c24 */ /* 0x041fe4000f8e02ff */
[----:B------:R-:W-:-:S04]  /*2200*/  IMAD.WIDE.U32 R10, R20, UR43, R216 ;  /* 0x0000002b140a7c25 */ /* 0x000fc8000f8e00d8 */
[----:B------:R-:W-:Y:S02]  /*2210*/  IMAD R21, R21, UR43, R6 ;  /* 0x0000002b15157c24 */ /* 0x000fe4000f8e0206 */
[----:B-1----:R-:W-:Y:S02]  /*2220*/  IMAD R6, R14, UR7, RZ ;  /* 0x000000070e067c24 */ /* 0x002fe4000f8e02ff */
[----:B------:R-:W-:Y:S02]  /*2230*/  IMAD.IADD R9, R11, 0x1, R21 ;  /* 0x000000010b097824 */ /* 0x000fe400078e0215 */
[----:B------:R-:W-:Y:S02]  /*2240*/  IMAD.MOV.U32 R8, RZ, RZ, R10 ;  /* 0x000000ffff087224 */ /* 0x000fe400078e000a */
[C---:B------:R-:W-:Y:S02]  /*2250*/  IMAD R221, R3.reuse, R15, R6 ;  /* 0x0000000f03dd7224 */ /* 0x040fe400078e0206 */
[----:B------:R-:W-:-:S04]  /*2260*/  IMAD.WIDE.U32 R6, R3, R14, R8 ;  /* 0x0000000e03067225 */ /* 0x000fc800078e0008 */
[----:B------:R-:W-:Y:S01]  /*2270*/  IMAD.IADD R5, R7, 0x1, R221 ;  /* 0x0000000107057824 */ /* 0x000fe200078e02dd */
[----:B--2---:R-:W-:-:S04]  /*2280*/  LEA R224, P0, R6, R12, 0x1 ;  /* 0x0000000c06e07211 */ /* 0x004fc800078008ff */
[----:B------:R-:W-:-:S05]  /*2290*/  LEA.HI.X R225, R6, R13, R5, 0x1, P0 ;  /* 0x0000000d06e17211 */ /* 0x000fca00000f0c05 */
[----:B------:R-:W2:Y:S01]  /*22a0*/  @P1 LDG.E.LTC128B.U16 R220, desc[UR36][R224.64] ;  /* 0x00000024e0dc1981 */ /* 0x000ea2000c1e1520 */
[C---:B------:R-:W-:Y:S01]  /*22b0*/  LEA R6, P0, R4.reuse, UR4, 0x1 ;  /* 0x0000000404067c11 */ /* 0x040fe2000f8008ff */
[----:B------:R-:W-:Y:S03]  /*22c0*/  BSSY B1, `(.L_x_35) ;  /* 0x0000011000017945 */ /* 0x000fe60003800000 */
[----:B------:R-:W-:Y:S01]  /*22d0*/  LEA.HI.X R7, R4, UR5, R219, 0x1, P0 ;  /* 0x0000000504077c11 */ /* 0x000fe200080f0cdb */
[----:B------:R-:W-:-:S04]  /*22e0*/  IMAD.WIDE.U32 R218, R3, R14, R216 ;  /* 0x0000000e03da7225 */ /* 0x000fc800078e00d8 */
[----:B------:R-:W-:Y:S02]  /*22f0*/  IMAD.IADD R219, R221, 0x1, R219 ;  /* 0x00000001dddb7824 */ /* 0x000fe400078e02db */
[----:B------:R-:W-:-:S03]  /*2300*/  IMAD.WIDE.U32 R218, R20, UR43, R218 ;  /* 0x0000002b14da7c25 */ /* 0x000fc6000f8e00da */
[----:B------:R-:W-:Y:S02]  /*2310*/  LEA R4, P0, R218, R12, 0x1 ;  /* 0x0000000cda047211 */ /* 0x000fe400078008ff */
[----:B--2---:R-:W-:-:S05]  /*2320*/  SHF.L.U32 R5, R220, 0x10, RZ ;  /* 0x00000010dc057819 */ /* 0x004fca00000006ff */
[----:B------:R-:W-:-:S04]  /*2330*/  FMUL R5, R5, R22 ;  /* 0x0000001605057220 */ /* 0x000fc80000400000 */
[----:B------:R-:W-:-:S05]  /*2340*/  FFMA R5, R120, R23, R5 ;  /* 0x0000001778057223 */ /* 0x000fca0000000005 */
[----:B------:R-:W-:-:S04]  /*2350*/  F2FP.BF16.F32.PACK_AB R5, RZ, R5 ;  /* 0x00000005ff05723e */ /* 0x000fc800000010ff */
[----:B------:R-:W-:Y:S01]  /*2360*/  PRMT R120, R5, 0x7610, R120 ;  /* 0x0000761005787816 */ /* 0x000fe20000000078 */
[----:B------:R-:W-:-:S04]  /*2370*/  IMAD.IADD R5, R21, 0x1, R219 ;  /* 0x0000000115057824 */ /* 0x000fc800078e02db */
[----:B------:R0:W-:Y:S01]  /*2380*/  @P1 STG.E.U16 desc[UR36][R6.64], R120 ;  /* 0x0000007806001986 */ /* 0x0001e2000c101524 */
[----:B------:R-:W-:Y:S02]  /*2390*/  LEA.HI.X R5, R218, R13, R5, 0x1, P0 ;  /* 0x0000000dda057211 */ /* 0x000fe400000f0c05 */
[----:B------:R-:W-:-:S13]  /*23a0*/  ISETP.GT.AND P0, PT, R222, 0x1, P2 ;  /* 0x00000001de00780c */ /* 0x000fda0001704270 */
[----:B0-----:R-:W-:Y:S05]  /*23b0*/  @!P0 BRA `(.L_x_36) ;  /* 0x0000000000048947 */ /* 0x001fea0003800000 */
[----:B------:R0:W5:Y:S02]  /*23c0*/  LDG.E.LTC128B.U16 R220, desc[UR36][R4.64+0x2] ;  /* 0x0000022404dc7981 */ /* 0x000164000c1e1520 */
.L_x_36:
[----:B------:R-:W-:Y:S05]  /*23d0*/  BSYNC B1 ;  /* 0x0000000000017941 */ /* 0x000fea0003800000 */
.L_x_35:
[C---:B-----5:R-:W-:Y:S01]  /*23e0*/  IMAD.U32 R219, R220.reuse, 0x10000, RZ ;  /* 0x00010000dcdb7824 */ /* 0x060fe200078e00ff */
[----:B------:R-:W-:Y:S01]  /*23f0*/  PRMT R223, R220, 0x7610, R223 ;  /* 0x00007610dcdf7816 */ /* 0x000fe200000000df */
[----:B------:R-:W-:Y:S02]  /*2400*/  IMAD.SHL.U32 R218, R14, 0x8, RZ ;  /* 0x000000080eda7824 */ /* 0x000fe400078e00ff */
[----:B------:R-:W-:-:S04]  /*2410*/  FMUL R120, R219, R22 ;  /* 0x00000016db787220 */ /* 0x000fc80000400000 */
[----:B------:R-:W-:-:S05]  /*2420*/  FFMA R120, R121, R23, R120 ;  /* 0x0000001779787223 */ /* 0x000fca0000000078 */
[----:B------:R-:W-:-:S04]  /*2430*/  F2FP.BF16.F32.PACK_AB R120, RZ, R120 ;  /* 0x00000078ff78723e */ /* 0x000fc800000010ff */
[----:B------:R-:W-:-:S05]  /*2440*/  PRMT R219, R120, 0x7610, R219 ;  /* 0x0000761078db7816 */ /* 0x000fca00000000db */
[----:B------:R1:W-:Y:S01]  /*2450*/  @P0 STG.E.U16 desc[UR36][R6.64+0x2], R219 ;  /* 0x000002db06000986 */ /* 0x0003e2000c101524 */
[----:B------:R-:W-:-:S04]  /*2460*/  ISETP.GT.AND P0, PT, R0, 0x8, PT ;  /* 0x000000080000780c */ /* 0x000fc80003f04270 */
[----:B------:R-:W-:Y:S02]  /*2470*/  ISETP.GT.AND P1, PT, R222, RZ, P0 ;  /* 0x000000ffde00720c */ /* 0x000fe40000724270 */
[----:B-1----:R-:W-:-:S03]  /*2480*/  SHF.L.U64.HI R219, R14, 0x3, R15 ;  /* 0x000000030edb7819 */ /* 0x002fc6000001020f */
[----:B------:R-:W-:-:S04]  /*2490*/  IMAD.WIDE.U32 R120, R3, R14, R218 ;  /* 0x0000000e03787225 */ /* 0x000fc800078e00da */
[----:B------:R-:W-:Y:S01]  /*24a0*/  IMAD.IADD R221, R221, 0x1, R121 ;  /* 0x00000001dddd7824 */ /* 0x000fe200078e0279 */
[----:B------:R-:W-:-:S05]  /*24b0*/  IADD3 R121, P3, R10, R120, RZ ;  /* 0x000000780a797210 */ /* 0x000fca0007f7e0ff */
[----:B------:R-:W-:Y:S01]  /*24c0*/  IMAD.X R226, R221, 0x1, R9, P3 ;  /* 0x00000001dde27824 */ /* 0x000fe200018e0609 */
[----:B------:R-:W-:-:S04]  /*24d0*/  LEA R224, P3, R121, R12, 0x1 ;  /* 0x0000000c79e07211 */ /* 0x000fc800078608ff */
[----:B------:R-:W-:-:S05]  /*24e0*/  LEA.HI.X R225, R121, R13, R226, 0x1, P3 ;  /* 0x0000000d79e17211 */ /* 0x000fca00018f0ce2 */
[----:B------:R1:W2:Y:S01]  /*24f0*/  @P1 LDG.E.LTC128B.U16 R223, desc[UR36][R224.64] ;  /* 0x00000024e0df1981 */ /* 0x0002a2000c1e1520 */
[----:B------:R-:W-:Y:S01]  /*2500*/  IADD3 R220, P3, R216, R120, RZ ;  /* 0x00000078d8dc7210 */ /* 0x000fe20007f7e0ff */
[----:B------:R-:W-:Y:S01]  /*2510*/  IMAD.U32 R227, RZ, RZ, UR8 ;  /* 0x00000008ffe37e24 */ /* 0x000fe2000f8e00ff */
[----:B------:R-:W-:Y:S03]  /*2520*/  BSSY B1, `(.L_x_37) ;  /* 0x0000015000017945 */ /* 0x000fe60003800000 */
[----:B------:R-:W-:Y:S02]  /*2530*/  IMAD.X R221, R217, 0x1, R221, P3 ;  /* 0x00000001d9dd7824 */ /* 0x000fe400018e06dd */
[----:B------:R-:W-:-:S04]  /*2540*/  IMAD.WIDE.U32 R220, R20, UR43, R220 ;  /* 0x0000002b14dc7c25 */ /* 0x000fc8000f8e00dc */
[----:B------:R-:W-:Y:S01]  /*2550*/  IMAD.IADD R121, R21, 0x1, R221 ;  /* 0x0000000115797824 */ /* 0x000fe200078e02dd */
[----:B------:R-:W-:-:S04]  /*2560*/  LEA R120, P3, R220, R12, 0x1 ;  /* 0x0000000cdc787211 */ /* 0x000fc800078608ff */
[----:B------:R-:W-:Y:S01]  /*2570*/  LEA.HI.X R121, R220, R13, R121, 0x1, P3 ;  /* 0x0000000ddc797211 */ /* 0x000fe200018f0c79 */
[----:B------:R-:W-:-:S04]  /*2580*/  IMAD.U32 R220, RZ, RZ, UR8 ;  /* 0x00000008ffdc7e24 */ /* 0x000fc8000f8e00ff */
[----:B-1----:R-:W-:-:S05]  /*2590*/  IMAD.SHL.U32 R225, R220, 0x10, RZ ;  /* 0x00000010dce17824 */ /* 0x002fca00078e00ff */
[----:B------:R-:W-:Y:S01]  /*25a0*/  IADD3 R220, P3, R225, R6, RZ ;  /* 0x00000006e1dc7210 */ /* 0x000fe20007f7e0ff */
[----:B--2---:R-:W-:-:S04]  /*25b0*/  IMAD.U32 R221, R223, 0x10000, RZ ;  /* 0x00010000dfdd7824 */ /* 0x004fc800078e00ff */
[----:B------:R-:W-:-:S04]  /*25c0*/  FMUL R221, R221, R22 ;  /* 0x00000016dddd7220 */ /* 0x000fc80000400000 */
[----:B------:R-:W-:Y:S01]  /*25d0*/  FFMA R221, R122, R23, R221 ;  /* 0x000000177add7223 */ /* 0x000fe200000000dd */
[----:B------:R-:W-:-:S04]  /*25e0*/  IMAD.U32 R122, RZ, RZ, UR9 ;  /* 0x00000009ff7a7e24 */ /* 0x000fc8000f8e00ff */
[----:B------:R-:W-:Y:S02]  /*25f0*/  F2FP.BF16.F32.PACK_AB R221, RZ, R221 ;  /* 0x000000ddffdd723e */ /* 0x000fe400000010ff */
[--C-:B------:R-:W-:Y:S02]  /*2600*/  SHF.L.U64.HI R227, R227, 0x4, R122.reuse ;  /* 0x00000004e3e37819 */ /* 0x100fe4000001027a */
[----:B------:R-:W-:-:S03]  /*2610*/  PRMT R122, R221, 0x7610, R122 ;  /* 0x00007610dd7a7816 */ /* 0x000fc6000000007a */
[----:B------:R-:W-:-:S05]  /*2620*/  IMAD.X R221, R227, 0x1, R7, P3 ;  /* 0x00000001e3dd7824 */ /* 0x000fca00018e0607 */
[----:B------:R1:W-:Y:S01]  /*2630*/  @P1 STG.E.U16 desc[UR36][R220.64], R122 ;  /* 0x0000007adc001986 */ /* 0x0003e2000c101524 */
[----:B------:R-:W-:-:S13]  /*2640*/  ISETP.GT.AND P1, PT, R222, 0x1, P0 ;  /* 0x00000001de00780c */ /* 0x000fda0000724270 */
[----:B-1----:R-:W-:Y:S05]  /*2650*/  @!P1 BRA `(.L_x_38) ;  /* 0x0000000000049947 */ /* 0x002fea0003800000 */
[----:B------:R1:W5:Y:S02]  /*2660*/  LDG.E.LTC128B.U16 R223, desc[UR36][R120.64+0x2] ;  /* 0x0000022478df7981 */ /* 0x000364000c1e1520 */
.L_x_38:
[----:B------:R-:W-:Y:S05]  /*2670*/  BSYNC B1 ;  /* 0x0000000000017941 */ /* 0x000fea0003800000 */
.L_x_37:
[----:B-----5:R-:W-:Y:S01]  /*2680*/  IMAD.U32 R229, R223, 0x10000, RZ ;  /* 0x00010000dfe57824 */ /* 0x020fe200078e00ff */
[----:B------:R-:W-:Y:S01]  /*2690*/  ISETP.GT.AND P3, PT, R222, 0x8, P2 ;  /* 0x00000008de00780c */ /* 0x000fe20001764270 */
[----:B------:R-:W-:Y:S02]  /*26a0*/  BSSY B1, `(.L_x_39) ;  /* 0x000000a000017945 */ /* 0x000fe40003800000 */
[----:B------:R-:W-:-:S04]  /*26b0*/  FMUL R122, R229, R22 ;  /* 0x00000016e57a7220 */ /* 0x000fc80000400000 */
[----:B------:R-:W-:Y:S01]  /*26c0*/  FFMA R122, R123, R23, R122 ;  /* 0x000000177b7a7223 */ /* 0x000fe2000000007a */
[----:B------:R-:W-:-:S04]  /*26d0*/  @P1 IMAD.MOV.U32 R123, RZ, RZ, R221 ;  /* 0x000000ffff7b1224 */ /* 0x000fc800078e00dd */
[----:B------:R-:W-:-:S04]  /*26e0*/  F2FP.BF16.F32.PACK_AB R122, RZ, R122 ;  /* 0x0000007aff7a723e */ /* 0x000fc800000010ff */
[----:B------:R-:W-:Y:S01]  /*26f0*/  PRMT R224, R122, 0x7610, R224 ;  /* 0x000076107ae07816 */ /* 0x000fe200000000e0 */
[----:B------:R-:W-:-:S05]  /*2700*/  @P1 IMAD.MOV.U32 R122, RZ, RZ, R220 ;  /* 0x000000ffff7a1224 */ /* 0x000fca00078e00dc */
[----:B------:R2:W-:Y:S01]  /*2710*/  @P1 STG.E.U16 desc[UR36][R122.64+0x2], R224 ;  /* 0x000002e07a001986 */ /* 0x0005e2000c101524 */
[----:B------:R-:W-:Y:S05]  /*2720*/  @!P3 BRA `(.L_x_40) ;  /* 0x000000000004b947 */ /* 0x000fea0003800000 */
[----:B------:R3:W5:Y:S02]  /*2730*/  LDG.E.LTC128B.U16 R223, desc[UR36][R4.64+0x10] ;  /* 0x0000102404df7981 */ /* 0x000764000c1e1520 */
.L_x_40:
[----:B------:R-:W-:Y:S05]  /*2740*/  BSYNC B1 ;  /* 0x0000000000017941 */ /* 0x000fea0003800000 */
.L_x_39:
[----:B--2--5:R-:W-:Y:S01]  /*2750*/  IMAD.U32 R123, R223, 0x10000, RZ ;  /* 0x00010000df7b7824 */ /* 0x024fe200078e00ff */
[----:B------:R-:W-:Y:S01]  /*2760*/  ISETP.GT.AND P1, PT, R222, 0x9, P2 ;  /* 0x00000009de00780c */ /* 0x000fe20001724270 */
[----:B------:R-:W-:Y:S02]  /*2770*/  BSSY B1, `(.L_x_41) ;  /* 0x0000007000017945 */ /* 0x000fe40003800000 */
[----:B------:R-:W-:-:S04]  /*2780*/  FMUL R123, R123, R22 ;  /* 0x000000167b7b7220 */ /* 0x000fc80000400000 */
[----:B------:R-:W-:-:S05]  /*2790*/  FFMA R123, R124, R23, R123 ;  /* 0x000000177c7b7223 */ /* 0x000fca000000007b */
[----:B------:R-:W-:-:S05]  /*27a0*/  F2FP.BF16.F32.PACK_AB R123, RZ, R123 ;  /* 0x0000007bff7b723e */ /* 0x000fca00000010ff */
[----:B------:R2:W-:Y:S01]  /*27b0*/  @P3 STG.E.U16 desc[UR36][R6.64+0x10], R123 ;  /* 0x0000107b06003986 */ /* 0x0005e2000c101524 */
[----:B------:R-:W-:Y:S05]  /*27c0*/  @!P1 BRA `(.L_x_42) ;  /* 0x0000000000049947 */ /* 0x000fea0003800000 */
[----:B------:R4:W5:Y:S02]  /*27d0*/  LDG.E.LTC128B.U16 R223, desc[UR36][R4.64+0x12] ;  /* 0x0000122404df7981 */ /* 0x000964000c1e1520 */
.L_x_42:
[----:B------:R-:W-:Y:S05]  /*27e0*/  BSYNC B1 ;  /* 0x0000000000017941 */ /* 0x000fea0003800000 */
.L_x_41:
        /* <DEDUP_REMOVED lines=9> */
.L_x_44:
[----:B------:R-:W-:Y:S05]  /*2880*/  BSYNC B1 ;  /* 0x0000000000017941 */ /* 0x000fea0003800000 */
.L_x_43:
[----:B-----5:R-:W-:Y:S01]  /*2890*/  IMAD.U32 R123, R223, 0x10000, RZ ;  /* 0x00010000df7b7824 */ /* 0x020fe200078e00ff */
[----:B------:R-:W-:Y:S01]  /*28a0*/  ISETP.GT.AND P1, PT, R222, 0x9, P0 ;  /* 0x00000009de00780c */ /* 0x000fe20000724270 */
[----:B--2---:R-:W-:Y:S01]  /*28b0*/  @P3 IMAD.MOV.U32 R122, RZ, RZ, R220 ;  /* 0x000000ffff7a3224 */ /* 0x004fe200078e00dc */
[----:B------:R-:W-:Y:S01]  /*28c0*/  BSSY B1, `(.L_x_45) ;  /* 0x0000009000017945 */ /* 0x000fe20003800000 */
[----:B------:R-:W-:-:S04]  /*28d0*/  FMUL R123, R123, R22 ;  /* 0x000000167b7b7220 */ /* 0x000fc80000400000 */
[----:B------:R-:W-:-:S05]  /*28e0*/  FFMA R123, R126, R23, R123 ;  /* 0x000000177e7b7223 */ /* 0x000fca000000007b */
[----:B------:R-:W-:-:S04]  /*28f0*/  F2FP.BF16.F32.PACK_AB R123, RZ, R123 ;  /* 0x0000007bff7b723e */ /* 0x000fc800000010ff */
[----:B------:R-:W-:Y:S01]  /*2900*/  PRMT R124, R123, 0x7610, R124 ;  /* 0x000076107b7c7816 */ /* 0x000fe2000000007c */
[----:B------:R-:W-:-:S05]  /*2910*/  @P3 IMAD.MOV.U32 R123, RZ, RZ, R221 ;  /* 0x000000ffff7b3224 */ /* 0x000fca00078e00dd */
[----:B------:R2:W-:Y:S01]  /*2920*/  @P3 STG.E.U16 desc[UR36][R122.64+0x10], R124 ;  /* 0x0000107c7a003986 */ /* 0x0005e2000c101524 */
[----:B------:R-:W-:Y:S05]  /*2930*/  @!P1 BRA `(.L_x_46) ;  /* 0x0000000000049947 */ /* 0x000fea0003800000 */
[----:B------:R0:W5:Y:S02]  /*2940*/  LDG.E.LTC128B.U16 R223, desc[UR36][R120.64+0x12] ;  /* 0x0000122478df7981 */ /* 0x000164000c1e1520 */
.L_x_46:
[----:B------:R-:W-:Y:S05]  /*2950*/  BSYNC B1 ;  /* 0x0000000000017941 */ /* 0x000fea0003800000 */
.L_x_45:
[----:B--2--5:R-:W-:Y:S01]  /*2960*/  IMAD.U32 R123, R223, 0x10000, RZ ;  /* 0x00010000df7b7824 */ /* 0x024fe200078e00ff */
[----:B------:R-:W-:Y:S01]  /*2970*/  ISETP.GT.AND P3, PT, R222, 0x10, P2 ;  /* 0x00000010de00780c */ /* 0x000fe20001764270 */
[----:B------:R-:W-:Y:S02]  /*2980*/  BSSY B1, `(.L_x_47) ;  /* 0x000000a000017945 */ /* 0x000fe40003800000 */
[----:B------:R-:W-:Y:S01]  /*2990*/  FMUL R122, R123, R22 ;  /* 0x000000167b7a7220 */ /* 0x000fe20000400000 */
[----:B------:R-:W-:-:S03]  /*29a0*/  @P1 IMAD.MOV.U32 R123, RZ, RZ, R221 ;  /* 0x000000ffff7b1224 */ /* 0x000fc600078e00dd */
[----:B------:R-:W-:-:S05]  /*29b0*/  FFMA R122, R127, R23, R122 ;  /* 0x000000177f7a7223 */ /* 0x000fca000000007a */
[----:B------:R-:W-:-:S04]  /*29c0*/  F2FP.BF16.F32.PACK_AB R122, RZ, R122 ;  /* 0x0000007aff7a723e */ /* 0x000fc800000010ff */
[----:B------:R-:W-:Y:S01]  /*29d0*/  PRMT R124, R122, 0x7610, R124 ;  /* 0x000076107a7c7816 */ /* 0x000fe2000000007c */
[----:B------:R-:W-:-:S05]  /*29e0*/  @P1 IMAD.MOV.U32 R122, RZ, RZ, R220 ;  /* 0x000000ffff7a1224 */ /* 0x000fca00078e00dc */
[----:B------:R2:W-:Y:S01]  /*29f0*/  @P1 STG.E.U16 desc[UR36][R122.64+0x12], R124 ;  /* 0x0000127c7a001986 */ /* 0x0005e2000c101524 */
[----:B------:R-:W-:Y:S05]  /*2a00*/  @!P3 BRA `(.L_x_48) ;  /* 0x000000000004b947 */ /* 0x000fea0003800000 */
[----:B------:R0:W5:Y:S02]  /*2a10*/  LDG.E.LTC128B.U16 R223, desc[UR36][R4.64+0x20] ;  /* 0x0000202404df7981 */ /* 0x000164000c1e1520 */
.L_x_48:
[----:B------:R-:W-:Y:S05]  /*2a20*/  BSYNC B1 ;  /* 0x0000000000017941 */ /* 0x000fea0003800000 */
.L_x_47:
        /* <DEDUP_REMOVED lines=9> */
.L_x_50:
[----:B------:R-:W-:Y:S05]  /*2ac0*/  BSYNC B1 ;  /* 0x0000000000017941 */ /* 0x000fea0003800000 */
.L_x_49:
        /* <DEDUP_REMOVED lines=9> */
.L_x_52:
[----:B------:R-:W-:Y:S05]  /*2b60*/  BSYNC B1 ;  /* 0x0000000000017941 */ /* 0x000fea0003800000 */
.L_x_51:
        /* <DEDUP_REMOVED lines=12> */
.L_x_54:
[----:B------:R-:W-:Y:S05]  /*2c30*/  BSYNC B1 ;  /* 0x0000000000017941 */ /* 0x000fea0003800000 */
.L_x_53:
        /* <DEDUP_REMOVED lines=12> */
.L_x_56:
[----:B------:R-:W-:Y:S05]  /*2d00*/  BSYNC B1 ;  /* 0x0000000000017941 */ /* 0x000fea0003800000 */
.L_x_55:
        /* <DEDUP_REMOVED lines=9> */
.L_x_58:
[----:B------:R-:W-:Y:S05]  /*2da0*/  BSYNC B1 ;  /* 0x0000000000017941 */ /* 0x000fea0003800000 */
.L_x_57:
        /* <DEDUP_REMOVED lines=9> */
.L_x_60:
[----:B------:R-:W-:Y:S05]  /*2e40*/  BSYNC B1 ;  /* 0x0000000000017941 */ /* 0x000fea0003800000 */
.L_x_59:
        /* <DEDUP_REMOVED lines=12> */
.L_x_62:
[----:B------:R-:W-:Y:S05]  /*2f10*/  BSYNC B1 ;  /* 0x0000000000017941 */ /* 0x000fea0003800000 */
.L_x_61:
        /* <DEDUP_REMOVED lines=12> */
.L_x_64:
[----:B------:R-:W-:Y:S05]  /*2fe0*/  BSYNC B1 ;  /* 0x0000000000017941 */ /* 0x000fea0003800000 */
.L_x_63:
        /* <DEDUP_REMOVED lines=9> */
.L_x_66:
[----:B------:R-:W-:Y:S05]  /*3080*/  BSYNC B1 ;  /* 0x0000000000017941 */ /* 0x000fea0003800000 */
.L_x_65:
        /* <DEDUP_REMOVED lines=9> */
.L_x_68:
[----:B------:R-:W-:Y:S05]  /*3120*/  BSYNC B1 ;  /* 0x0000000000017941 */ /* 0x000fea0003800000 */
.L_x_67:
        /* <DEDUP_REMOVED lines=12> */
.L_x_70:
[----:B------:R-:W-:Y:S05]  /*31f0*/  BSYNC B1 ;  /* 0x0000000000017941 */ /* 0x000fea0003800000 */
.L_x_69:
        /* <DEDUP_REMOVED lines=12> */
.L_x_72:
[----:B------:R-:W-:Y:S05]  /*32c0*/  BSYNC B1 ;  /* 0x0000000000017941 */ /* 0x000fea0003800000 */
.L_x_71:
[----:B--2--5:R-:W-:Y:S01]  /*32d0*/  SHF.L.U32 R123, R223, 0x10, RZ ;  /* 0x00000010df7b7819 */ /* 0x024fe200000006ff */
[----:B------:R-:W-:Y:S01]  /*32e0*/  BSSY B1, `(.L_x_73) ;  /* 0x0000008000017945 */ /* 0x000fe20003800000 */
[----:B------:R-:W-:-:S03]  /*32f0*/  ISETP.GT.AND P1, PT, R222, 0x29, P2 ;  /* 0x00000029de00780c */ /* 0x000fc60001724270 */
[----:B------:R-:W-:-:S04]  /*3300*/  FMUL R123, R123, R22 ;  /* 0x000000167b7b7220 */ /* 0x000fc80000400000 */
[----:B------:R-:W-:-:S05]  /*3310*/  FFMA R123, R140, R23, R123 ;  /* 0x000000178c7b7223 */ /* 0x000fca000000007b */
[----:B------:R-:W-:-:S05]  /*3320*/  F2FP.BF16.F32.PACK_AB R123, RZ, R123 ;  /* 0x0000007bff7b723e */ /* 0x000fca00000010ff */
[----:B------:R2:W-:Y:S01]  /*3330*/  @P3 STG.E.U16 desc[UR36][R6.64+0x50], R123 ;  /* 0x0000507b06003986 */ /* 0x0005e2000c101524 */
[----:B------:R-:W-:Y:S05]  /*3340*/  @!P1 BRA `(.L_x_74) ;  /* 0x0000000000049947 */ /* 0x000fea0003800000 */
[----:B------:R0:W5:Y:S02]  /*3350*/  LDG.E.LTC128B.U16 R223, desc[UR36][R4.64+0x52] ;  /* 0x0000522404df7981 */ /* 0x000164000c1e1520 */
.L_x_74:
[----:B------:R-:W-:Y:S05]  /*3360*/  BSYNC B1 ;  /* 0x0000000000017941 */ /* 0x000fea0003800000 */
.L_x_73:
        /* <DEDUP_REMOVED lines=9> */
.L_x_76:
[----:B------:R-:W-:Y:S05]  /*3400*/  BSYNC B1 ;  /* 0x0000000000017941 */ /* 0x000fea0003800000 */
.L_x_75:
        /* <DEDUP_REMOVED lines=12> */
.L_x_78:
[----:B------:R-:W-:Y:S05]  /*34d0*/  BSYNC B1 ;  /* 0x0000000000017941 */ /* 0x000fea0003800000 */
.L_x_77:
        /* <DEDUP_REMOVED lines=12> */
.L_x_80:
[----:B------:R-:W-:Y:S05]  /*35a0*/  BSYNC B1 ;  /* 0x0000000000017941 */ /* 0x000fea0003800000 */
.L_x_79:
        /* <DEDUP_REMOVED lines=9> */
.L_x_82:
[----:B------:R-:W-:Y:S05]  /*3640*/  BSYNC B1 ;  /* 0x0000000000017941 */ /* 0x000fea0003800000 */
.L_x_81:
        /* <DEDUP_REMOVED lines=9> */
.L_x_84:
[----:B------:R-:W-:Y:S05]  /*36e0*/  BSYNC B1 ;  /* 0x0000000000017941 */ /* 0x000fea0003800000 */
.L_x_83:
        /* <DEDUP_REMOVED lines=12> */
.L_x_86:
[----:B------:R-:W-:Y:S05]  /*37b0*/  BSYNC B1 ;  /* 0x0000000000017941 */ /* 0x000fea0003800000 */
.L_x_85:
        /* <DEDUP_REMOVED lines=12> */
.L_x_88:
[----:B------:R-:W-:Y:S05]  /*3880*/  BSYNC B1 ;  /* 0x0000000000017941 */ /* 0x000fea0003800000 */
.L_x_87:
        /* <DEDUP_REMOVED lines=9> */
.L_x_90:
[----:B------:R-:W-:Y:S05]  /*3920*/  BSYNC B1 ;  /* 0x0000000000017941 */ /* 0x000fea0003800000 */
.L_x_89:
        /* <DEDUP_REMOVED lines=9> */
.L_x_92:
[----:B------:R-:W-:Y:S05]  /*39c0*/  BSYNC B1 ;  /* 0x0000000000017941 */ /* 0x000fea0003800000 */
.L_x_91:
        /* <DEDUP_REMOVED lines=12> */
.L_x_94:
[----:B------:R-:W-:Y:S05]  /*3a90*/  BSYNC B1 ;  /* 0x0000000000017941 */ /* 0x000fea0003800000 */
.L_x_93:
        /* <DEDUP_REMOVED lines=12> */
.L_x_96:
[----:B------:R-:W-:Y:S05]  /*3b60*/  BSYNC B1 ;  /* 0x0000000000017941 */ /* 0x000fea0003800000 */
.L_x_95:
        /* <DEDUP_REMOVED lines=9> */
.L_x_98:
[----:B------:R-:W-:Y:S05]  /*3c00*/  BSYNC B1 ;  /* 0x0000000000017941 */ /* 0x000fea0003800000 */
.L_x_97:
        /* <DEDUP_REMOVED lines=9> */
.L_x_100:
[----:B------:R-:W-:Y:S05]  /*3ca0*/  BSYNC B1 ;  /* 0x0000000000017941 */ /* 0x000fea0003800000 */
.L_x_99:
        /* <DEDUP_REMOVED lines=12> */
.L_x_102:
[----:B------:R-:W-:Y:S05]  /*3d70*/  BSYNC B1 ;  /* 0x0000000000017941 */ /* 0x000fea0003800000 */
.L_x_101:
        /* <DEDUP_REMOVED lines=12> */
.L_x_104:
[----:B------:R-:W-:Y:S05]  /*3e40*/  BSYNC B1 ;  /* 0x0000000000017941 */ /* 0x000fea0003800000 */
.L_x_103:
        /* <DEDUP_REMOVED lines=9> */
.L_x_106:
[----:B------:R-:W-:Y:S05]  /*3ee0*/  BSYNC B1 ;  /* 0x0000000000017941 */ /* 0x000fea0003800000 */
.L_x_105:
        /* <DEDUP_REMOVED lines=9> */
.L_x_108:
[----:B------:R-:W-:Y:S05]  /*3f80*/  BSYNC B1 ;  /* 0x0000000000017941 */ /* 0x000fea0003800000 */
.L_x_107:
        /* <DEDUP_REMOVED lines=12> */
.L_x_110:
[----:B------:R-:W-:Y:S05]  /*4050*/  BSYNC B1 ;  /* 0x0000000000017941 */ /* 0x000fea0003800000 */
.L_x_109:
        /* <DEDUP_REMOVED lines=12> */
.L_x_112:
[----:B------:R-:W-:Y:S05]  /*4120*/  BSYNC B1 ;  /* 0x0000000000017941 */ /* 0x000fea0003800000 */
.L_x_111:
        /* <DEDUP_REMOVED lines=9> */
.L_x_114:
[----:B------:R-:W-:Y:S05]  /*41c0*/  BSYNC B1 ;  /* 0x0000000000017941 */ /* 0x000fea0003800000 */
.L_x_113:
        /* <DEDUP_REMOVED lines=9> */
.L_x_116:
[----:B------:R-:W-:Y:S05]  /*4260*/  BSYNC B1 ;  /* 0x0000000000017941 */ /* 0x000fea0003800000 */
.L_x_115:
        /* <DEDUP_REMOVED lines=12> */
.L_x_118:
[----:B------:R-:W-:Y:S05]  /*4330*/  BSYNC B1 ;  /* 0x0000000000017941 */ /* 0x000fea0003800000 */
.L_x_117:
        /* <DEDUP_REMOVED lines=12> */
.L_x_120:
[----:B------:R-:W-:Y:S05]  /*4400*/  BSYNC B1 ;  /* 0x0000000000017941 */ /* 0x000fea0003800000 */
.L_x_119:
        /* <DEDUP_REMOVED lines=9> */
.L_x_122:
[----:B------:R-:W-:Y:S05]  /*44a0*/  BSYNC B1 ;  /* 0x0000000000017941 */ /* 0x000fea0003800000 */
.L_x_121:
        /* <DEDUP_REMOVED lines=9> */
.L_x_124:
[----:B------:R-:W-:Y:S05]  /*4540*/  BSYNC B1 ;  /* 0x0000000000017941 */ /* 0x000fea0003800000 */
.L_x_123:
[----:B-----5:R-:W-:Y:S01]  /*4550*/  SHF.L.U32 R123, R223, 0x10, RZ ;  /* 0x00000010df7b7819 */ /* 0x020fe200000006ff */
[----:B--2---:R-:W-:Y:S01]  /*4560*/  @P3 IMAD.MOV.U32 R122, RZ, RZ, R220 ;  /* 0x000000ffff7a3224 */ /* 0x004fe200078e00dc */
[----:B------:R-:W-:Y:S01]  /*4570*/  ISETP.GT.AND P1, PT, R222, 0x59, P0 ;  /* 0x00000059de00780c */ /* 0x000fe20000724270 */
[----:B------:R-:W-:Y:S02]  /*4580*/  BSSY B1, `(.L_x_125) ;  /* 0x0000009000017945 */ /* 0x000fe40003800000 */
        /* <DEDUP_REMOVED lines=8> */
.L_x_126:
[----:B------:R-:W-:Y:S05]  /*4610*/  BSYNC B1 ;  /* 0x0000000000017941 */ /* 0x000fea0003800000 */
.L_x_125:
        /* <DEDUP_REMOVED lines=12> */
.L_x_128:
[----:B------:R-:W-:Y:S05]  /*46e0*/  BSYNC B1 ;  /* 0x0000000000017941 */ /* 0x000fea0003800000 */
.L_x_127:
        /* <DEDUP_REMOVED lines=9> */
.L_x_130:
[----:B------:R-:W-:Y:S05]  /*4780*/  BSYNC B1 ;  /* 0x0000000000017941 */ /* 0x000fea0003800000 */
.L_x_129:
        /* <DEDUP_REMOVED lines=9> */
.L_x_132:
[----:B------:R-:W-:Y:S05]  /*4820*/  BSYNC B1 ;  /* 0x0000000000017941 */ /* 0x000fea0003800000 */
.L_x_131:
        /* <DEDUP_REMOVED lines=12> */
.L_x_134:
[----:B------:R-:W-:Y:S05]  /*48f0*/  BSYNC B1 ;  /* 0x0000000000017941 */ /* 0x000fea0003800000 */
.L_x_133:
        /* <DEDUP_REMOVED lines=12> */
.L_x_136:
[----:B------:R-:W-:Y:S05]  /*49c0*/  BSYNC B1 ;  /* 0x0000000000017941 */ /* 0x000fea0003800000 */
.L_x_135:
        /* <DEDUP_REMOVED lines=9> */
.L_x_138:
[----:B------:R-:W-:Y:S05]  /*4a60*/  BSYNC B1 ;  /* 0x0000000000017941 */ /* 0x000fea0003800000 */
.L_x_137:
        /* <DEDUP_REMOVED lines=9> */
.L_x_140:
[----:B------:R-:W-:Y:S05]  /*4b00*/  BSYNC B1 ;  /* 0x0000000000017941 */ /* 0x000fea0003800000 */
.L_x_139:
        /* <DEDUP_REMOVED lines=12> */
.L_x_142:
[----:B------:R-:W-:Y:S05]  /*4bd0*/  BSYNC B1 ;  /* 0x0000000000017941 */ /* 0x000fea0003800000 */
.L_x_141:
        /* <DEDUP_REMOVED lines=12> */
.L_x_144:
[----:B------:R-:W-:Y:S05]  /*4ca0*/  BSYNC B1 ;  /* 0x0000000000017941 */ /* 0x000fea0003800000 */
.L_x_143:
        /* <DEDUP_REMOVED lines=9> */
.L_x_146:
[----:B------:R-:W-:Y:S05]  /*4d40*/  BSYNC B1 ;  /* 0x0000000000017941 */ /* 0x000fea0003800000 */
.L_x_145:
        /* <DEDUP_REMOVED lines=9> */
.L_x_148:
[----:B------:R-:W-:Y:S05]  /*4de0*/  BSYNC B1 ;  /* 0x0000000000017941 */ /* 0x000fea0003800000 */
.L_x_147:
        /* <DEDUP_REMOVED lines=12> */
.L_x_150:
[----:B------:R-:W-:Y:S05]  /*4eb0*/  BSYNC B1 ;  /* 0x0000000000017941 */ /* 0x000fea0003800000 */
.L_x_149:
        /* <DEDUP_REMOVED lines=12> */
.L_x_152:
[----:B------:R-:W-:Y:S05]  /*4f80*/  BSYNC B1 ;  /* 0x0000000000017941 */ /* 0x000fea0003800000 */
.L_x_151:
        /* <DEDUP_REMOVED lines=9> */
.L_x_154:
[----:B------:R-:W-:Y:S05]  /*5020*/  BSYNC B1 ;  /* 0x0000000000017941 */ /* 0x000fea0003800000 */
.L_x_153:
        /* <DEDUP_REMOVED lines=9> */
.L_x_156:
[----:B------:R-:W-:Y:S05]  /*50c0*/  BSYNC B1 ;  /* 0x0000000000017941 */ /* 0x000fea0003800000 */
.L_x_155:
        /* <DEDUP_REMOVED lines=12> */
.L_x_158:
[----:B------:R-:W-:Y:S05]  /*5190*/  BSYNC B1 ;  /* 0x0000000000017941 */ /* 0x000fea0003800000 */
.L_x_157:
        /* <DEDUP_REMOVED lines=12> */
.L_x_160:
[----:B------:R-:W-:Y:S05]  /*5260*/  BSYNC B1 ;  /* 0x0000000000017941 */ /* 0x000fea0003800000 */
.L_x_159:
        /* <DEDUP_REMOVED lines=9> */
.L_x_162:
[----:B------:R-:W-:Y:S05]  /*5300*/  BSYNC B1 ;  /* 0x0000000000017941 */ /* 0x000fea0003800000 */
.L_x_161:
        /* <DEDUP_REMOVED lines=9> */
.L_x_164:
[----:B------:R-:W-:Y:S05]  /*53a0*/  BSYNC B1 ;  /* 0x0000000000017941 */ /* 0x000fea0003800000 */
.L_x_163:
        /* <DEDUP_REMOVED lines=12> */
.L_x_166:
[----:B------:R-:W-:Y:S05]  /*5470*/  BSYNC B1 ;  /* 0x0000000000017941 */ /* 0x000fea0003800000 */
.L_x_165:
        /* <DEDUP_REMOVED lines=12> */
.L_x_168:
[----:B------:R-:W-:Y:S05]  /*5540*/  BSYNC B1 ;  /* 0x0000000000017941 */ /* 0x000fea0003800000 */
.L_x_167:
        /* <DEDUP_REMOVED lines=9> */
.L_x_170:
[----:B------:R-:W-:Y:S05]  /*55e0*/  BSYNC B1 ;  /* 0x0000000000017941 */ /* 0x000fea0003800000 */
.L_x_169:
        /* <DEDUP_REMOVED lines=9> */
.L_x_172:
[----:B------:R-:W-:Y:S05]  /*5680*/  BSYNC B1 ;  /* 0x0000000000017941 */ /* 0x000fea0003800000 */
.L_x_171:
[----:B-----5:R-:W-:Y:S01]  /*5690*/  IMAD.U32 R123, R223, 0x10000, RZ ;  /* 0x00010000df7b7824 */ /* 0x020fe200078e00ff */
[----:B------:R-:W-:Y:S01]  /*56a0*/  ISETP.GT.AND P1, PT, R222, 0x89, P0 ;  /* 0x00000089de00780c */ /* 0x000fe20000724270 */
[----:B--2---:R-:W-:Y:S01]  /*56b0*/  @P3 IMAD.MOV.U32 R122, RZ, RZ, R220 ;  /* 0x000000ffff7a3224 */ /* 0x004fe200078e00dc */
[----:B------:R-:W-:Y:S01]  /*56c0*/  BSSY B1, `(.L_x_173) ;  /* 0x0000009000017945 */ /* 0x000fe20003800000 */
[----:B------:R-:W-:-:S04]  /*56d0*/  FMUL R123, R123, R22 ;  /* 0x000000167b7b7220 */ /* 0x000fc80000400000 */
[----:B------:R-:W-:-:S05]  /*56e0*/  FFMA R123, R190, R23, R123 ;  /* 0x00000017be7b7223 */ /* 0x000fca000000007b */
[----:B------:R-:W-:-:S04]  /*56f0*/  F2FP.BF16.F32.PACK_AB R123, RZ, R123 ;  /* 0x0000007bff7b723e */ /* 0x000fc800000010ff */
[----:B------:R-:W-:Y:S02]  /*5700*/  PRMT R124, R123, 0x7610, R124 ;  /* 0x000076107b7c7816 */ /* 0x000fe4000000007c */
[----:B------:R-:W-:-:S05]  /*5710*/  @P3 MOV R123, R221 ;  /* 0x000000dd007b3202 */ /* 0x000fca0000000f00 */
[----:B------:R2:W-:Y:S01]  /*5720*/  @P3 STG.E.U16 desc[UR36][R122.64+0x110], R124 ;  /* 0x0001107c7a003986 */ /* 0x0005e2000c101524 */
[----:B------:R-:W-:Y:S05]  /*5730*/  @!P1 BRA `(.L_x_174) ;  /* 0x0000000000049947 */ /* 0x000fea0003800000 */
[----:B------:R0:W5:Y:S02]  /*5740*/  LDG.E.LTC128B.U16 R223, desc[UR36][R120.64+0x112] ;  /* 0x0001122478df7981 */ /* 0x000164000c1e1520 */
.L_x_174:
[----:B------:R-:W-:Y:S05]  /*5750*/  BSYNC B1 ;  /* 0x0000000000017941 */ /* 0x000fea0003800000 */
.L_x_173:
        /* <DEDUP_REMOVED lines=12> */
.L_x_176:
[----:B------:R-:W-:Y:S05]  /*5820*/  BSYNC B1 ;  /* 0x0000000000017941 */ /* 0x000fea0003800000 */
.L_x_175:
        /* <DEDUP_REMOVED lines=9> */
.L_x_178:
[----:B------:R-:W-:Y:S05]  /*58c0*/  BSYNC B1 ;  /* 0x0000000000017941 */ /* 0x000fea0003800000 */
.L_x_177:
        /* <DEDUP_REMOVED lines=9> */
.L_x_180:
[----:B------:R-:W-:Y:S05]  /*5960*/  BSYNC B1 ;  /* 0x0000000000017941 */ /* 0x000fea0003800000 */
.L_x_179:
        /* <DEDUP_REMOVED lines=12> */
.L_x_182:
[----:B------:R-:W-:Y:S05]  /*5a30*/  BSYNC B1 ;  /* 0x0000000000017941 */ /* 0x000fea0003800000 */
.L_x_181:
        /* <DEDUP_REMOVED lines=12> */
.L_x_184:
[----:B------:R-:W-:Y:S05]  /*5b00*/  BSYNC B1 ;  /* 0x0000000000017941 */ /* 0x000fea0003800000 */
.L_x_183:
        /* <DEDUP_REMOVED lines=9> */
.L_x_186:
[----:B------:R-:W-:Y:S05]  /*5ba0*/  BSYNC B1 ;  /* 0x0000000000017941 */ /* 0x000fea0003800000 */
.L_x_185:
        /* <DEDUP_REMOVED lines=9> */
.L_x_188:
[----:B------:R-:W-:Y:S05]  /*5c40*/  BSYNC B1 ;  /* 0x0000000000017941 */ /* 0x000fea0003800000 */
.L_x_187:
        /* <DEDUP_REMOVED lines=12> */
.L_x_190:
[----:B------:R-:W-:Y:S05]  /*5d10*/  BSYNC B1 ;  /* 0x0000000000017941 */ /* 0x000fea0003800000 */
.L_x_189:
        /* <DEDUP_REMOVED lines=12> */
.L_x_192:
[----:B------:R-:W-:Y:S05]  /*5de0*/  BSYNC B1 ;  /* 0x0000000000017941 */ /* 0x000fea0003800000 */
.L_x_191:
        /* <DEDUP_REMOVED lines=9> */
.L_x_194:
[----:B------:R-:W-:Y:S05]  /*5e80*/  BSYNC B1 ;  /* 0x0000000000017941 */ /* 0x000fea0003800000 */
.L_x_193:
        /* <DEDUP_REMOVED lines=9> */
.L_x_196:
[----:B------:R-:W-:Y:S05]  /*5f20*/  BSYNC B1 ;  /* 0x0000000000017941 */ /* 0x000fea0003800000 */
.L_x_195:
        /* <DEDUP_REMOVED lines=12> */
.L_x_198:
[----:B------:R-:W-:Y:S05]  /*5ff0*/  BSYNC B1 ;  /* 0x0000000000017941 */ /* 0x000fea0003800000 */
.L_x_197:
        /* <DEDUP_REMOVED lines=12> */
.L_x_200:
[----:B------:R-:W-:Y:S05]  /*60c0*/  BSYNC B1 ;  /* 0x0000000000017941 */ /* 0x000fea0003800000 */
.L_x_199:
        /* <DEDUP_REMOVED lines=9> */
.L_x_202:
[----:B------:R-:W-:Y:S05]  /*6160*/  BSYNC B1 ;  /* 0x0000000000017941 */ /* 0x000fea0003800000 */
.L_x_201:
        /* <DEDUP_REMOVED lines=9> */
.L_x_204:
[----:B------:R-:W-:Y:S05]  /*6200*/  BSYNC B1 ;  /* 0x0000000000017941 */ /* 0x000fea0003800000 */
.L_x_203:
        /* <DEDUP_REMOVED lines=12> */
.L_x_206:
[----:B------:R-:W-:Y:S05]  /*62d0*/  BSYNC B1 ;  /* 0x0000000000017941 */ /* 0x000fea0003800000 */
.L_x_205:
        /* <DEDUP_REMOVED lines=12> */
.L_x_208:
[----:B------:R-:W-:Y:S05]  /*63a0*/  BSYNC B1 ;  /* 0x0000000000017941 */ /* 0x000fea0003800000 */
.L_x_207:
        /* <DEDUP_REMOVED lines=9> */
.L_x_210:
[----:B------:R-:W-:Y:S05]  /*6440*/  BSYNC B1 ;  /* 0x0000000000017941 */ /* 0x000fea0003800000 */
.L_x_209:
        /* <DEDUP_REMOVED lines=9> */
.L_x_212:
[----:B------:R-:W-:Y:S05]  /*64e0*/  BSYNC B1 ;  /* 0x0000000000017941 */ /* 0x000fea0003800000 */
.L_x_211:
        /* <DEDUP_REMOVED lines=12> */
.L_x_214:
[----:B------:R-:W-:Y:S05]  /*65b0*/  BSYNC B1 ;  /* 0x0000000000017941 */ /* 0x000fea0003800000 */
.L_x_213:
        /* <DEDUP_REMOVED lines=12> */
.L_x_216:
[----:B------:R-:W-:Y:S05]  /*6680*/  BSYNC B1 ;  /* 0x0000000000017941 */ /* 0x000fea0003800000 */
.L_x_215:
        /* <DEDUP_REMOVED lines=9> */
.L_x_218:
[----:B------:R-:W-:Y:S05]  /*6720*/  BSYNC B1 ;  /* 0x0000000000017941 */ /* 0x000fea0003800000 */
.L_x_217:
[----:B0--345:R-:W-:Y:S01]  /*6730*/  IMAD.U32 R5, R223, 0x10000, RZ ;  /* 0x00010000df057824 */ /* 0x039fe200078e00ff */
        /* <DEDUP_REMOVED lines=11> */
.L_x_220:
[----:B------:R-:W-:Y:S05]  /*67f0*/  BSYNC B1 ;  /* 0x0000000000017941 */ /* 0x000fea0003800000 */
.L_x_219:
[----:B0----5:R-:W-:Y:S01]  /*6800*/  IMAD.U32 R5, R223, 0x10000, RZ ;  /* 0x00010000df057824 */ /* 0x021fe200078e00ff */
[----:B------:R-:W-:Y:S01]  /*6810*/  ISETP.GT.AND P1, PT, R222, 0xb9, P0 ;  /* 0x000000b9de00780c */ /* 0x000fe20000724270 */
[----:B------:R-:W-:Y:S01]  /*6820*/  @P3 IMAD.MOV.U32 R4, RZ, RZ, R220 ;  /* 0x000000ffff043224 */ /* 0x000fe200078e00dc */
[----:B------:R-:W-:Y:S01]  /*6830*/  IADD3 R125, P0, R3, 0x80, RZ ;  /* 0x00000080037d7810 */ /* 0x000fe20007f1e0ff */
[----:B------:R-:W-:Y:S01]  /*6840*/  FMUL R5, R5, R22 ;  /* 0x0000001605057220 */ /* 0x000fe20000400000 */
[----:B------:R-:W-:Y:S03]  /*6850*/  BSSY B1, `(.L_x_221) ;  /* 0x0000008000017945 */ /* 0x000fe60003800000 */
[----:B------:R-:W-:-:S05]  /*6860*/  FFMA R5, R214, R23, R5 ;  /* 0x00000017d6057223 */ /* 0x000fca0000000005 */
[----:B------:R-:W-:-:S04]  /*6870*/  F2FP.BF16.F32.PACK_AB R5, RZ, R5 ;  /* 0x00000005ff05723e */ /* 0x000fc800000010ff */
[----:B------:R-:W-:Y:S02]  /*6880*/  PRMT R3, R5, 0x7610, R3 ;  /* 0x0000761005037816 */ /* 0x000fe40000000003 */
[----:B------:R-:W-:-:S05]  /*6890*/  @P3 MOV R5, R221 ;  /* 0x000000dd00053202 */ /* 0x000fca0000000f00 */
[----:B------:R0:W-:Y:S01]  /*68a0*/  @P3 STG.E.U16 desc[UR36][R4.64+0x170], R3 ;  /* 0x0001700304003986 */ /* 0x0001e2000c101524 */
[----:B------:R-:W-:Y:S05]  /*68b0*/  @!P1 BRA `(.L_x_222) ;  /* 0x0000000000049947 */ /* 0x000fea0003800000 */
[----:B------:R4:W5:Y:S02]  /*68c0*/  LDG.E.LTC128B.U16 R223, desc[UR36][R120.64+0x172] ;  /* 0x0001722478df7981 */ /* 0x000964000c1e1520 */
.L_x_222:
[----:B------:R-:W-:Y:S05]  /*68d0*/  BSYNC B1 ;  /* 0x0000000000017941 */ /* 0x000fea0003800000 */
.L_x_221:
[----:B0----5:R-:W-:Y:S01]  /*68e0*/  IMAD.U32 R3, R223, 0x10000, RZ ;  /* 0x00010000df037824 */ /* 0x021fe200078e00ff */
[----:B------:R-:W-:Y:S01]  /*68f0*/  BSSY B1, `(.L_x_223) ;  /* 0x0000011000017945 */ /* 0x000fe20003800000 */
[----:B------:R-:W-:Y:S01]  /*6900*/  IMAD.X R5, RZ, RZ, UR7, P0 ;  /* 0x00000007ff057e24 */ /* 0x000fe200080e06ff */
[----:B------:R-:W-:Y:S01]  /*6910*/  ISETP.GT.AND P0, PT, R0, 0x80, PT ;  /* 0x000000800000780c */ /* 0x000fe20003f04270 */
[----:B------:R-:W-:Y:S02]  /*6920*/  FMUL R4, R3, R22 ;  /* 0x0000001603047220 */ /* 0x000fe40000400000 */
[-C--:B-1-34-:R-:W-:Y:S01]  /*6930*/  IMAD R120, R5, R14.reuse, RZ ;  /* 0x0000000e05787224 */ /* 0x09afe200078e02ff */
[----:B------:R-:W-:Y:S01]  /*6940*/  ISETP.GT.AND P4, PT, R222, RZ, P0 ;  /* 0x000000ffde00720c */ /* 0x000fe20000784270 */
[----:B------:R-:W-:Y:S01]  /*6950*/  FFMA R215, R215, R23, R4 ;  /* 0x00000017d7d77223 */ /* 0x000fe20000000004 */
[----:B------:R-:W-:-:S04]  /*6960*/  IMAD.WIDE.U32 R4, R125, R14, R8 ;  /* 0x0000000e7d047225 */ /* 0x000fc800078e0008 */
[----:B------:R-:W-:Y:S01]  /*6970*/  F2FP.BF16.F32.PACK_AB R215, RZ, R215 ;  /* 0x000000d7ffd7723e */ /* 0x000fe200000010ff */
[----:B--2---:R-:W-:Y:S01]  /*6980*/  IMAD R123, R125, R15, R120 ;  /* 0x0000000f7d7b7224 */ /* 0x004fe200078e0278 */
[----:B------:R-:W-:-:S03]  /*6990*/  LEA R120, P2, R4, R12, 0x1 ;  /* 0x0000000c04787211 */ /* 0x000fc600078408ff */
[----:B------:R0:W-:Y:S01]  /*69a0*/  @P1 STG.E.U16 desc[UR36][R220.64+0x172], R215 ;  /* 0x000172d7dc001986 */ /* 0x0001e2000c101524 */
[----:B------:R-:W-:-:S05]  /*69b0*/  IMAD.IADD R3, R5, 0x1, R123 ;  /* 0x0000000105037824 */ /* 0x000fca00078e027b */
[----:B------:R-:W-:Y:S01]  /*69c0*/  LEA.HI.X R121, R4, R13, R3, 0x1, P2 ;  /* 0x0000000d04797211 */ /* 0x000fe200010f0c03 */
[----:B------:R-:W-:Y:S01]  /*69d0*/  IMAD.WIDE.U32 R4, R125, R14, R216 ;  /* 0x0000000e7d047225 */ /* 0x000fe200078e00d8 */
[----:B------:R-:W-:Y:S06]  /*69e0*/  @!P4 BRA `(.L_x_224) ;  /* 0x000000000004c947 */ /* 0x000fec0003800000 */
[----:B------:R1:W5:Y:S02]  /*69f0*/  LDG.E.LTC128B.U16 R223, desc[UR36][R120.64] ;  /* 0x0000002478df7981 */ /* 0x000364000c1e1520 */
.L_x_224:
[----:B------:R-:W-:Y:S05]  /*6a00*/  BSYNC B1 ;  /* 0x0000000000017941 */ /* 0x000fea0003800000 */
.L_x_223:
[----:B-----5:R-:W-:Y:S01]  /*6a10*/  IMAD.U32 R3, R223, 0x10000, RZ ;  /* 0x00010000df037824 */ /* 0x020fe200078e00ff */
[----:B------:R-:W-:Y:S01]  /*6a20*/  ISETP.GT.AND P2, PT, R222, 0x1, P0 ;  /* 0x00000001de00780c */ /* 0x000fe20000744270 */
[----:B------:R-:W-:Y:S01]  /*6a30*/  IMAD.IADD R5, R123, 0x1, R5 ;  /* 0x000000017b057824 */ /* 0x000fe200078e0205 */
[----:B------:R-:W-:Y:S01]  /*6a40*/  BSSY B1, `(.L_x_225) ;  /* 0x0000010000017945 */ /* 0x000fe20003800000 */
[----:B------:R-:W-:Y:S01]  /*6a50*/  FMUL R3, R3, R22 ;  /* 0x0000001603037220 */ /* 0x000fe20000400000 */
[----:B------:R-:W-:Y:S02]  /*6a60*/  IMAD.U32 R15, RZ, RZ, UR8 ;  /* 0x00000008ff0f7e24 */ /* 0x000fe4000f8e00ff */
[----:B-1----:R-:W-:-:S04]  /*6a70*/  IMAD.WIDE.U32 R120, R20, UR43, R4 ;  /* 0x0000002b14787c25 */ /* 0x002fc8000f8e0004 */
[----:B------:R-:W-:Y:S01]  /*6a80*/  FFMA R3, R24, R23, R3 ;  /* 0x0000001718037223 */ /* 0x000fe20000000003 */
[----:B------:R-:W-:Y:S01]  /*6a90*/  LEA R4, P1, R15, R6, 0x8 ;  /* 0x000000060f047211 */ /* 0x000fe200078240ff */
[----:B------:R-:W-:Y:S01]  /*6aa0*/  IMAD.U32 R5, RZ, RZ, UR8 ;  /* 0x00000008ff057e24 */ /* 0x000fe2000f8e00ff */
[----:B------:R-:W-:Y:S01]  /*6ab0*/  LEA R6, P3, R120, R12, 0x1 ;  /* 0x0000000c78067211 */ /* 0x000fe200078608ff */
[----:B------:R-:W-:Y:S01]  /*6ac0*/  IMAD.U32 R24, RZ, RZ, UR9 ;  /* 0x00000009ff187e24 */ /* 0x000fe2000f8e00ff */
[----:B------:R-:W-:Y:S01]  /*6ad0*/  F2FP.BF16.F32.PACK_AB R3, RZ, R3 ;  /* 0x00000003ff03723e */ /* 0x000fe200000010ff */
[----:B------:R-:W-:-:S03]  /*6ae0*/  IMAD.IADD R15, R21, 0x1, R121 ;  /* 0x00000001150f7824 */ /* 0x000fc600078e0279 */
[----:B------:R-:W-:Y:S02]  /*6af0*/  LEA.HI.X R5, R5, R7, R24, 0x8, P1 ;  /* 0x0000000705057211 */ /* 0x000fe400008f4418 */
[----:B------:R-:W-:-:S03]  /*6b00*/  LEA.HI.X R7, R120, R13, R15, 0x1, P3 ;  /* 0x0000000d78077211 */ /* 0x000fc600018f0c0f */
[----:B------:R1:W-:Y:S01]  /*6b10*/  @P4 STG.E.U16 desc[UR36][R4.64], R3 ;  /* 0x0000000304004986 */ /* 0x0003e2000c101524 */
[----:B------:R-:W-:Y:S05]  /*6b20*/  @!P2 BRA `(.L_x_226) ;  /* 0x000000000004a947 */ /* 0x000fea0003800000 */
[----:B------:R2:W5:Y:S02]  /*6b30*/  LDG.E.LTC128B.U16 R223, desc[UR36][R6.64+0x2] ;  /* 0x0000022406df7981 */ /* 0x000564000c1e1520 */
.L_x_226:
[----:B------:R-:W-:Y:S05]  /*6b40*/  BSYNC B1 ;  /* 0x0000000000017941 */ /* 0x000fea0003800000 */
.L_x_225:
[----:B-1---5:R-:W-:Y:S01]  /*6b50*/  IMAD.U32 R3, R223, 0x10000, RZ ;  /* 0x00010000df037824 */ /* 0x022fe200078e00ff */
[----:B------:R-:W-:Y:S01]  /*6b60*/  ISETP.GT.AND P1, PT, R0, 0x88, PT ;  /* 0x000000880000780c */ /* 0x000fe20003f24270 */
[----:B------:R-:W-:Y:S01]  /*6b70*/  IMAD.WIDE.U32 R14, R125, R14, R218 ;  /* 0x0000000e7d0e7225 */ /* 0x000fe200078e00da */
[----:B------:R-:W-:Y:S03]  /*6b80*/  BSSY B1, `(.L_x_227) ;  /* 0x000000e000017945 */ /* 0x000fe60003800000 */
[----:B------:R-:W-:Y:S01]  /*6b90*/  FMUL R8, R3, R22 ;  /* 0x0000001603087220 */ /* 0x000fe20000400000 */
[----:B------:R-:W-:Y:S01]  /*6ba0*/  ISETP.GT.AND P3, PT, R222, RZ, P1 ;  /* 0x000000ffde00720c */ /* 0x000fe20000f64270 */
[----:B------:R-:W-:Y:S01]  /*6bb0*/  IMAD.IADD R123, R123, 0x1, R15 ;  /* 0x000000017b7b7824 */ /* 0x000fe200078e020f */
[-C--:B------:R-:W-:Y:S01]  /*6bc0*/  IADD3 R11, P4, R10, R14.reuse, RZ ;  /* 0x0000000e0a0b7210 */ /* 0x080fe20007f9e0ff */
[----:B------:R-:W-:Y:S01]  /*6bd0*/  FFMA R8, R25, R23, R8 ;  /* 0x0000001719087223 */ /* 0x000fe20000000008 */
[----:B------:R-:W-:-:S03]  /*6be0*/  IADD3 R10, P5, R216, R14, RZ ;  /* 0x0000000ed80a7210 */ /* 0x000fc60007fbe0ff */
[----:B------:R-:W-:Y:S01]  /*6bf0*/  IMAD.X R0, R123, 0x1, R9, P4 ;  /* 0x000000017b007824 */ /* 0x000fe200020e0609 */
[----:B------:R-:W-:Y:S02]  /*6c00*/  F2FP.BF16.F32.PACK_AB R3, RZ, R8 ;  /* 0x00000008ff03723e */ /* 0x000fe400000010ff */
[----:B------:R-:W-:-:S03]  /*6c10*/  LEA R8, P4, R11, R12, 0x1 ;  /* 0x0000000c0b087211 */ /* 0x000fc600078808ff */
[----:B------:R1:W-:Y:S01]  /*6c20*/  @P2 STG.E.U16 desc[UR36][R4.64+0x2], R3 ;  /* 0x0000020304002986 */ /* 0x0003e2000c101524 */
[----:B------:R-:W-:Y:S01]  /*6c30*/  LEA.HI.X R9, R11, R13, R0, 0x1, P4 ;  /* 0x0000000d0b097211 */ /* 0x000fe200020f0c00 */
[----:B------:R-:W-:Y:S08]  /*6c40*/  @!P3 BRA `(.L_x_228) ;  /* 0x000000000004b947 */ /* 0x000ff00003800000 */
[----:B------:R3:W5:Y:S02]  /*6c50*/  LDG.E.LTC128B.U16 R223, desc[UR36][R8.64] ;  /* 0x0000002408df7981 */ /* 0x000764000c1e1520 */
.L_x_228:
[----:B------:R-:W-:Y:S05]  /*6c60*/  BSYNC B1 ;  /* 0x0000000000017941 */ /* 0x000fea0003800000 */
.L_x_227:
[----:B-1---5:R-:W-:Y:S01]  /*6c70*/  IMAD.U32 R3, R223, 0x10000, RZ ;  /* 0x00010000df037824 */ /* 0x022fe200078e00ff */
[----:B---3--:R-:W-:Y:S01]  /*6c80*/  IADD3 R8, P2, R4, R225, RZ ;  /* 0x000000e104087210 */ /* 0x008fe20007f5e0ff */
[----:B------:R-:W-:Y:S01]  /*6c90*/  IMAD.X R11, R217, 0x1, R123, P5 ;  /* 0x00000001d90b7824 */ /* 0x000fe200028e067b */
[----:B------:R-:W-:Y:S01]  /*6ca0*/  ISETP.GT.AND P5, PT, R222, 0x1, P1 ;  /* 0x00000001de00780c */ /* 0x000fe20000fa4270 */
[----:B------:R-:W-:Y:S01]  /*6cb0*/  FMUL R3, R3, R22 ;  /* 0x0000001603037220 */ /* 0x000fe20000400000 */
[----:B------:R-:W-:Y:S01]  /*6cc0*/  BSSY B1, `(.L_x_229) ;  /* 0x000000b000017945 */ /* 0x000fe20003800000 */
[----:B------:R-:W-:Y:S02]  /*6cd0*/  IMAD.X R9, R5, 0x1, R227, P2 ;  /* 0x0000000105097824 */ /* 0x000fe400010e06e3 */
[----:B------:R-:W-:Y:S01]  /*6ce0*/  FFMA R3, R26, R23, R3 ;  /* 0x000000171a037223 */ /* 0x000fe20000000003 */
[----:B------:R-:W-:-:S04]  /*6cf0*/  IMAD.WIDE.U32 R10, R20, UR43, R10 ;  /* 0x0000002b140a7c25 */ /* 0x000fc8000f8e000a */
[----:B------:R-:W-:Y:S01]  /*6d00*/  F2FP.BF16.F32.PACK_AB R3, RZ, R3 ;  /* 0x00000003ff03723e */ /* 0x000fe200000010ff */
[----:B------:R-:W-:Y:S01]  /*6d10*/  IMAD.IADD R21, R21, 0x1, R11 ;  /* 0x0000000115157824 */ /* 0x000fe200078e020b */
[----:B------:R-:W-:-:S03]  /*6d20*/  LEA R12, P4, R10, R12, 0x1 ;  /* 0x0000000c0a0c7211 */ /* 0x000fc600078808ff */
[----:B------:R1:W-:Y:S01]  /*6d30*/  @P3 STG.E.U16 desc[UR36][R8.64], R3 ;  /* 0x0000000308003986 */ /* 0x0003e2000c101524 */
[----:B------:R-:W-:Y:S01]  /*6d40*/  LEA.HI.X R13, R10, R13, R21, 0x1, P4 ;  /* 0x0000000d0a0d7211 */ /* 0x000fe200020f0c15 */
[----:B------:R-:W-:Y:S08]  /*6d50*/  @!P5 BRA `(.L_x_230) ;  /* 0x000000000004d947 */ /* 0x000ff00003800000 */
[----:B------:R3:W5:Y:S02]  /*6d60*/  LDG.E.LTC128B.U16 R223, desc[UR36][R12.64+0x2] ;  /* 0x000002240cdf7981 */ /* 0x000764000c1e1520 */
.L_x_230:
[----:B------:R-:W-:Y:S05]  /*6d70*/  BSYNC B1 ;  /* 0x0000000000017941 */ /* 0x000fea0003800000 */
.L_x_229:
[----:B-1---5:R-:W-:Y:S01]  /*6d80*/  IMAD.U32 R3, R223, 0x10000, RZ ;  /* 0x00010000df037824 */ /* 0x022fe200078e00ff */
        /* <DEDUP_REMOVED lines=8> */
.L_x_232:
[----:B------:R-:W-:Y:S05]  /*6e10*/  BSYNC B1 ;  /* 0x0000000000017941 */ /* 0x000fea0003800000 */
.L_x_231:
[----:B-----5:R-:W-:Y:S01]  /*6e20*/  IMAD.U32 R3, R223, 0x10000, RZ ;  /* 0x00010000df037824 */ /* 0x020fe200078e00ff */
        /* <DEDUP_REMOVED lines=8> */
.L_x_234:
[----:B------:R-:W-:Y:S05]  /*6eb0*/  BSYNC B1 ;  /* 0x0000000000017941 */ /* 0x000fea0003800000 */
.L_x_233:
[----:B0----5:R-:W-:Y:S01]  /*6ec0*/  IMAD.U32 R3, R223, 0x10000, RZ ;  /* 0x00010000df037824 */ /* 0x021fe200078e00ff */
[----:B------:R-:W-:Y:S01]  /*6ed0*/  ISETP.GT.AND P2, PT, R222, 0x8, P1 ;  /* 0x00000008de00780c */ /* 0x000fe20000f44270 */
[----:B------:R-:W-:Y:S02]  /*6ee0*/  BSSY B1, `(.L_x_235) ;  /* 0x0000007000017945 */ /* 0x000fe40003800000 */
[----:B-1----:R-:W-:-:S04]  /*6ef0*/  FMUL R0, R3, R22 ;  /* 0x0000001603007220 */ /* 0x002fc80000400000 */
[----:B------:R-:W-:-:S05]  /*6f00*/  FFMA R0, R29, R23, R0 ;  /* 0x000000171d007223 */ /* 0x000fca0000000000 */
[----:B------:R-:W-:-:S05]  /*6f10*/  F2FP.BF16.F32.PACK_AB R0, RZ, R0 ;  /* 0x00000000ff00723e */ /* 0x000fca00000010ff */
[----:B------:R0:W-:Y:S01]  /*6f20*/  @P3 STG.E.U16 desc[UR36][R4.64+0x12], R0 ;  /* 0x0000120004003986 */ /* 0x0001e2000c101524 */
[----:B------:R-:W-:Y:S05]  /*6f30*/  @!P2 BRA `(.L_x_236) ;  /* 0x000000000004a947 */ /* 0x000fea0003800000 */
[----:B------:R1:W5:Y:S02]  /*6f40*/  LDG.E.LTC128B.U16 R223, desc[UR36][R12.64+0x10] ;  /* 0x000010240cdf7981 */ /* 0x000364000c1e1520 */
.L_x_236:
[----:B------:R-:W-:Y:S05]  /*6f50*/  BSYNC B1 ;  /* 0x0000000000017941 */ /* 0x000fea0003800000 */
.L_x_235:
        /* <DEDUP_REMOVED lines=9> */
.L_x_238:
[----:B------:R-:W-:Y:S05]  /*6ff0*/  BSYNC B1 ;  /* 0x0000000000017941 */ /* 0x000fea0003800000 */
.L_x_237:
[----:B0----5:R-:W-:Y:S01]  /*7000*/  IMAD.U32 R3, R223, 0x10000, RZ ;  /* 0x00010000df037824 */ /* 0x021fe200078e00ff */
        /* <DEDUP_REMOVED lines=8> */
.L_x_240:
[----:B------:R-:W-:Y:S05]  /*7090*/  BSYNC B1 ;  /* 0x0000000000017941 */ /* 0x000fea0003800000 */
.L_x_239:
        /* <DEDUP_REMOVED lines=9> */
.L_x_242:
[----:B------:R-:W-:Y:S05]  /*7130*/  BSYNC B1 ;  /* 0x0000000000017941 */ /* 0x000fea0003800000 */
.L_x_241:
        /* <DEDUP_REMOVED lines=9> */
.L_x_244:
[----:B------:R-:W-:Y:S05]  /*71d0*/  BSYNC B1 ;  /* 0x0000000000017941 */ /* 0x000fea0003800000 */
.L_x_243:
        /* <DEDUP_REMOVED lines=9> */
.L_x_246:
[----:B------:R-:W-:Y:S05]  /*7270*/  BSYNC B1 ;  /* 0x0000000000017941 */ /* 0x000fea0003800000 */
.L_x_245:
        /* <DEDUP_REMOVED lines=9> */
.L_x_248:
[----:B------:R-:W-:Y:S05]  /*7310*/  BSYNC B1 ;  /* 0x0000000000017941 */ /* 0x000fea0003800000 */
.L_x_247:
        /* <DEDUP_REMOVED lines=9> */
.L_x_250:
[----:B------:R-:W-:Y:S05]  /*73b0*/  BSYNC B1 ;  /* 0x0000000000017941 */ /* 0x000fea0003800000 */
.L_x_249:
        /* <DEDUP_REMOVED lines=9> */
.L_x_252:
[----:B------:R-:W-:Y:S05]  /*7450*/  BSYNC B1 ;  /* 0x0000000000017941 */ /* 0x000fea0003800000 */
.L_x_251:
        /* <DEDUP_REMOVED lines=9> */
.L_x_254:
[----:B------:R-:W-:Y:S05]  /*74f0*/  BSYNC B1 ;  /* 0x0000000000017941 */ /* 0x000fea0003800000 */
.L_x_253:
        /* <DEDUP_REMOVED lines=9> */
.L_x_256:
[----:B------:R-:W-:Y:S05]  /*7590*/  BSYNC B1 ;  /* 0x0000000000017941 */ /* 0x000fea0003800000 */
.L_x_255:
        /* <DEDUP_REMOVED lines=9> */
.L_x_258:
[----:B------:R-:W-:Y:S05]  /*7630*/  BSYNC B1 ;  /* 0x0000000000017941 */ /* 0x000fea0003800000 */
.L_x_257:
        /* <DEDUP_REMOVED lines=9> */
.L_x_260:
[----:B------:R-:W-:Y:S05]  /*76d0*/  BSYNC B1 ;  /* 0x0000000000017941 */ /* 0x000fea0003800000 */
.L_x_259:
        /* <DEDUP_REMOVED lines=9> */
.L_x_262:
[----:B------:R-:W-:Y:S05]  /*7770*/  BSYNC B1 ;  /* 0x0000000000017941 */ /* 0x000fea0003800000 */
.L_x_261:
        /* <DEDUP_REMOVED lines=9> */
.L_x_264:
[----:B------:R-:W-:Y:S05]  /*7810*/  BSYNC B1 ;  /* 0x0000000000017941 */ /* 0x000fea0003800000 */
.L_x_263:
        /* <DEDUP_REMOVED lines=9> */
.L_x_266:
[----:B------:R-:W-:Y:S05]  /*78b0*/  BSYNC B1 ;  /* 0x0000000000017941 */ /* 0x000fea0003800000 */
.L_x_265:
        /* <DEDUP_REMOVED lines=9> */
.L_x_268:
[----:B------:R-:W-:Y:S05]  /*7950*/  BSYNC B1 ;  /* 0x0000000000017941 */ /* 0x000fea0003800000 */
.L_x_267:
        /* <DEDUP_REMOVED lines=9> */
.L_x_270:
[----:B------:R-:W-:Y:S05]  /*79f0*/  BSYNC B1 ;  /* 0x0000000000017941 */ /* 0x000fea0003800000 */
.L_x_269:
        /* <DEDUP_REMOVED lines=9> */
.L_x_272:
[----:B------:R-:W-:Y:S05]  /*7a90*/  BSYNC B1 ;  /* 0x0000000000017941 */ /* 0x000fea0003800000 */
.L_x_271:
        /* <DEDUP_REMOVED lines=9> */
.L_x_274:
[----:B------:R-:W-:Y:S05]  /*7b30*/  BSYNC B1 ;  /* 0x0000000000017941 */ /* 0x000fea0003800000 */
.L_x_273:
        /* <DEDUP_REMOVED lines=9> */
.L_x_276:
[----:B------:R-:W-:Y:S05]  /*7bd0*/  BSYNC B1 ;  /* 0x0000000000017941 */ /* 0x000fea0003800000 */
.L_x_275:
        /* <DEDUP_REMOVED lines=9> */
.L_x_278:
[----:B------:R-:W-:Y:S05]  /*7c70*/  BSYNC B1 ;  /* 0x0000000000017941 */ /* 0x000fea0003800000 */
.L_x_277:
        /* <DEDUP_REMOVED lines=9> */
.L_x_280:
[----:B------:R-:W-:Y:S05]  /*7d10*/  BSYNC B1 ;  /* 0x0000000000017941 */ /* 0x000fea0003800000 */
.L_x_279:
        /* <DEDUP_REMOVED lines=9> */
.L_x_282:
[----:B------:R-:W-:Y:S05]  /*7db0*/  BSYNC B1 ;  /* 0x0000000000017941 */ /* 0x000fea0003800000 */
.L_x_281:
        /* <DEDUP_REMOVED lines=9> */
.L_x_284:
[----:B------:R-:W-:Y:S05]  /*7e50*/  BSYNC B1 ;  /* 0x0000000000017941 */ /* 0x000fea0003800000 */
.L_x_283:
        /* <DEDUP_REMOVED lines=9> */
.L_x_286:
[----:B------:R-:W-:Y:S05]  /*7ef0*/  BSYNC B1 ;  /* 0x0000000000017941 */ /* 0x000fea0003800000 */
.L_x_285:
        /* <DEDUP_REMOVED lines=9> */
.L_x_288:
[----:B------:R-:W-:Y:S05]  /*7f90*/  BSYNC B1 ;  /* 0x0000000000017941 */ /* 0x000fea0003800000 */
.L_x_287:
        /* <DEDUP_REMOVED lines=9> */
.L_x_290:
[----:B------:R-:W-:Y:S05]  /*8030*/  BSYNC B1 ;  /* 0x0000000000017941 */ /* 0x000fea0003800000 */
.L_x_289:
        /* <DEDUP_REMOVED lines=9> */
.L_x_292:
[----:B------:R-:W-:Y:S05]  /*80d0*/  BSYNC B1 ;  /* 0x0000000000017941 */ /* 0x000fea0003800000 */
.L_x_291:
        /* <DEDUP_REMOVED lines=9> */
.L_x_294:
[----:B------:R-:W-:Y:S05]  /*8170*/  BSYNC B1 ;  /* 0x0000000000017941 */ /* 0x000fea0003800000 */
.L_x_293:
        /* <DEDUP_REMOVED lines=9> */
.L_x_296:
[----:B------:R-:W-:Y:S05]  /*8210*/  BSYNC B1 ;  /* 0x0000000000017941 */ /* 0x000fea0003800000 */
.L_x_295:
[----:B-----5:R-:W-:Y:S01]  /*8220*/  SHF.L.U32 R3, R223, 0x10, RZ ;  /* 0x00000010df037819 */ /* 0x020fe200000006ff */
        /* <DEDUP_REMOVED lines=8> */
.L_x_298:
[----:B------:R-:W-:Y:S05]  /*82b0*/  BSYNC B1 ;  /* 0x0000000000017941 */ /* 0x000fea0003800000 */
.L_x_297:
        /* <DEDUP_REMOVED lines=9> */
.L_x_300:
[----:B------:R-:W-:Y:S05]  /*8350*/  BSYNC B1 ;  /* 0x0000000000017941 */ /* 0x000fea0003800000 */
.L_x_299:
        /* <DEDUP_REMOVED lines=9> */
.L_x_302:
[----:B------:R-:W-:Y:S05]  /*83f0*/  BSYNC B1 ;  /* 0x0000000000017941 */ /* 0x000fea0003800000 */
.L_x_301:
        /* <DEDUP_REMOVED lines=9> */
.L_x_304:
[----:B------:R-:W-:Y:S05]  /*8490*/  BSYNC B1 ;  /* 0x0000000000017941 */ /* 0x000fea0003800000 */
.L_x_303:
        /* <DEDUP_REMOVED lines=9> */
.L_x_306:
[----:B------:R-:W-:Y:S05]  /*8530*/  BSYNC B1 ;  /* 0x0000000000017941 */ /* 0x000fea0003800000 */
.L_x_305:
        /* <DEDUP_REMOVED lines=9> */
.L_x_308:
[----:B------:R-:W-:Y:S05]  /*85d0*/  BSYNC B1 ;  /* 0x0000000000017941 */ /* 0x000fea0003800000 */
.L_x_307:
        /* <DEDUP_REMOVED lines=9> */
.L_x_310:
[----:B------:R-:W-:Y:S05]  /*8670*/  BSYNC B1 ;  /* 0x0000000000017941 */ /* 0x000fea0003800000 */
.L_x_309:
        /* <DEDUP_REMOVED lines=9> */
.L_x_312:
[----:B------:R-:W-:Y:S05]  /*8710*/  BSYNC B1 ;  /* 0x0000000000017941 */ /* 0x000fea0003800000 */
.L_x_311:
        /* <DEDUP_REMOVED lines=9> */
.L_x_314:
[----:B------:R-:W-:Y:S05]  /*87b0*/  BSYNC B1 ;  /* 0x0000000000017941 */ /* 0x000fea0003800000 */
.L_x_313:
        /* <DEDUP_REMOVED lines=9> */
.L_x_316:
[----:B------:R-:W-:Y:S05]  /*8850*/  BSYNC B1 ;  /* 0x0000000000017941 */ /* 0x000fea0003800000 */
.L_x_315:
        /* <DEDUP_REMOVED lines=9> */
.L_x_318:
[----:B------:R-:W-:Y:S05]  /*88f0*/  BSYNC B1 ;  /* 0x0000000000017941 */ /* 0x000fea0003800000 */
.L_x_317:
        /* <DEDUP_REMOVED lines=9> */
.L_x_320:
[----:B------:R-:W-:Y:S05]  /*8990*/  BSYNC B1 ;  /* 0x0000000000017941 */ /* 0x000fea0003800000 */
.L_x_319:
        /* <DEDUP_REMOVED lines=9> */
.L_x_322:
[----:B------:R-:W-:Y:S05]  /*8a30*/  BSYNC B1 ;  /* 0x0000000000017941 */ /* 0x000fea0003800000 */
.L_x_321:
        /* <DEDUP_REMOVED lines=9> */
.L_x_324:
[----:B------:R-:W-:Y:S05]  /*8ad0*/  BSYNC B1 ;  /* 0x0000000000017941 */ /* 0x000fea0003800000 */
.L_x_323:
        /* <DEDUP_REMOVED lines=9> */
.L_x_326:
[----:B------:R-:W-:Y:S05]  /*8b70*/  BSYNC B1 ;  /* 0x0000000000017941 */ /* 0x000fea0003800000 */
.L_x_325:
        /* <DEDUP_REMOVED lines=9> */
.L_x_328:
[----:B------:R-:W-:Y:S05]  /*8c10*/  BSYNC B1 ;  /* 0x0000000000017941 */ /* 0x000fea0003800000 */
.L_x_327:
        /* <DEDUP_REMOVED lines=9> */
.L_x_330:
[----:B------:R-:W-:Y:S05]  /*8cb0*/  BSYNC B1 ;  /* 0x0000000000017941 */ /* 0x000fea0003800000 */
.L_x_329:
        /* <DEDUP_REMOVED lines=9> */
.L_x_332:
[----:B------:R-:W-:Y:S05]  /*8d50*/  BSYNC B1 ;  /* 0x0000000000017941 */ /* 0x000fea0003800000 */
.L_x_331:
        /* <DEDUP_REMOVED lines=9> */
.L_x_334:
[----:B------:R-:W-:Y:S05]  /*8df0*/  BSYNC B1 ;  /* 0x0000000000017941 */ /* 0x000fea0003800000 */
.L_x_333:
        /* <DEDUP_REMOVED lines=9> */
.L_x_336:
[----:B------:R-:W-:Y:S05]  /*8e90*/  BSYNC B1 ;  /* 0x0000000000017941 */ /* 0x000fea0003800000 */
.L_x_335:
        /* <DEDUP_REMOVED lines=9> */
.L_x_338:
[----:B------:R-:W-:Y:S05]  /*8f30*/  BSYNC B1 ;  /* 0x0000000000017941 */ /* 0x000fea0003800000 */
.L_x_337:
        /* <DEDUP_REMOVED lines=9> */
.L_x_340:
[----:B------:R-:W-:Y:S05]  /*8fd0*/  BSYNC B1 ;  /* 0x0000000000017941 */ /* 0x000fea0003800000 */
.L_x_339:
        /* <DEDUP_REMOVED lines=9> */
.L_x_342:
[----:B------:R-:W-:Y:S05]  /*9070*/  BSYNC B1 ;  /* 0x0000000000017941 */ /* 0x000fea0003800000 */
.L_x_341:
        /* <DEDUP_REMOVED lines=9> */
.L_x_344:
[----:B------:R-:W-:Y:S05]  /*9110*/  BSYNC B1 ;  /* 0x0000000000017941 */ /* 0x000fea0003800000 */
.L_x_343:
        /* <DEDUP_REMOVED lines=9> */
.L_x_346:
[----:B------:R-:W-:Y:S05]  /*91b0*/  BSYNC B1 ;  /* 0x0000000000017941 */ /* 0x000fea0003800000 */
.L_x_345:
        /* <DEDUP_REMOVED lines=9> */
.L_x_348:
[----:B------:R-:W-:Y:S05]  /*9250*/  BSYNC B1 ;  /* 0x0000000000017941 */ /* 0x000fea0003800000 */
.L_x_347:
        /* <DEDUP_REMOVED lines=9> */
.L_x_350:
[----:B------:R-:W-:Y:S05]  /*92f0*/  BSYNC B1 ;  /* 0x0000000000017941 */ /* 0x000fea0003800000 */
.L_x_349:
        /* <DEDUP_REMOVED lines=9> */
.L_x_352:
[----:B------:R-:W-:Y:S05]  /*9390*/  BSYNC B1 ;  /* 0x0000000000017941 */ /* 0x000fea0003800000 */
.L_x_351:
        /* <DEDUP_REMOVED lines=9> */
.L_x_354:
[----:B------:R-:W-:Y:S05]  /*9430*/  BSYNC B1 ;  /* 0x0000000000017941 */ /* 0x000fea0003800000 */
.L_x_353:
        /* <DEDUP_REMOVED lines=9> */
.L_x_356:
[----:B------:R-:W-:Y:S05]  /*94d0*/  BSYNC B1 ;  /* 0x0000000000017941 */ /* 0x000fea0003800000 */
.L_x_355:
        /* <DEDUP_REMOVED lines=9> */
.L_x_358:
[----:B------:R-:W-:Y:S05]  /*9570*/  BSYNC B1 ;  /* 0x0000000000017941 */ /* 0x000fea0003800000 */
.L_x_357:
        /* <DEDUP_REMOVED lines=9> */
.L_x_360:
[----:B------:R-:W-:Y:S05]  /*9610*/  BSYNC B1 ;  /* 0x0000000000017941 */ /* 0x000fea0003800000 */
.L_x_359:
        /* <DEDUP_REMOVED lines=9> */
.L_x_362:
[----:B------:R-:W-:Y:S05]  /*96b0*/  BSYNC B1 ;  /* 0x0000000000017941 */ /* 0x000fea0003800000 */
.L_x_361:
        /* <DEDUP_REMOVED lines=9> */
.L_x_364:
[----:B------:R-:W-:Y:S05]  /*9750*/  BSYNC B1 ;  /* 0x0000000000017941 */ /* 0x000fea0003800000 */
.L_x_363:
        /* <DEDUP_REMOVED lines=9> */
.L_x_366:
[----:B------:R-:W-:Y:S05]  /*97f0*/  BSYNC B1 ;  /* 0x0000000000017941 */ /* 0x000fea0003800000 */
.L_x_365:
        /* <DEDUP_REMOVED lines=9> */
.L_x_368:
[----:B------:R-:W-:Y:S05]  /*9890*/  BSYNC B1 ;  /* 0x0000000000017941 */ /* 0x000fea0003800000 */
.L_x_367:
        /* <DEDUP_REMOVED lines=9> */
.L_x_370:
[----:B------:R-:W-:Y:S05]  /*9930*/  BSYNC B1 ;  /* 0x0000000000017941 */ /* 0x000fea0003800000 */
.L_x_369:
        /* <DEDUP_REMOVED lines=9> */
.L_x_372:
[----:B------:R-:W-:Y:S05]  /*99d0*/  BSYNC B1 ;  /* 0x0000000000017941 */ /* 0x000fea0003800000 */
.L_x_371:
        /* <DEDUP_REMOVED lines=9> */
.L_x_374:
[----:B------:R-:W-:Y:S05]  /*9a70*/  BSYNC B1 ;  /* 0x0000000000017941 */ /* 0x000fea0003800000 */
.L_x_373:
        /* <DEDUP_REMOVED lines=9> */
.L_x_376:
[----:B------:R-:W-:Y:S05]  /*9b10*/  BSYNC B1 ;  /* 0x0000000000017941 */ /* 0x000fea0003800000 */
.L_x_375:
        /* <DEDUP_REMOVED lines=9> */
.L_x_378:
[----:B------:R-:W-:Y:S05]  /*9bb0*/  BSYNC B1 ;  /* 0x0000000000017941 */ /* 0x000fea0003800000 */
.L_x_377:
        /* <DEDUP_REMOVED lines=9> */
.L_x_380:
[----:B------:R-:W-:Y:S05]  /*9c50*/  BSYNC B1 ;  /* 0x0000000000017941 */ /* 0x000fea0003800000 */
.L_x_379:
        /* <DEDUP_REMOVED lines=9> */
.L_x_382:
[----:B------:R-:W-:Y:S05]  /*9cf0*/  BSYNC B1 ;  /* 0x0000000000017941 */ /* 0x000fea0003800000 */
.L_x_381:
        /* <DEDUP_REMOVED lines=9> */
.L_x_384:
[----:B------:R-:W-:Y:S05]  /*9d90*/  BSYNC B1 ;  /* 0x0000000000017941 */ /* 0x000fea0003800000 */
.L_x_383:
        /* <DEDUP_REMOVED lines=9> */
.L_x_386:
[----:B------:R-:W-:Y:S05]  /*9e30*/  BSYNC B1 ;  /* 0x0000000000017941 */ /* 0x000fea0003800000 */
.L_x_385:
        /* <DEDUP_REMOVED lines=9> */
.L_x_388:
[----:B------:R-:W-:Y:S05]  /*9ed0*/  BSYNC B1 ;  /* 0x0000000000017941 */ /* 0x000fea0003800000 */
.L_x_387:
        /* <DEDUP_REMOVED lines=9> */
.L_x_390:
[----:B------:R-:W-:Y:S05]  /*9f70*/  BSYNC B1 ;  /* 0x0000000000017941 */ /* 0x000fea0003800000 */
.L_x_389:
        /* <DEDUP_REMOVED lines=9> */
.L_x_392:
[----:B------:R-:W-:Y:S05]  /*a010*/  BSYNC B1 ;  /* 0x0000000000017941 */ /* 0x000fea0003800000 */
.L_x_391:
        /* <DEDUP_REMOVED lines=9> */
.L_x_394:
[----:B------:R-:W-:Y:S05]  /*a0b0*/  BSYNC B1 ;  /* 0x0000000000017941 */ /* 0x000fea0003800000 */
.L_x_393:
        /* <DEDUP_REMOVED lines=9> */
.L_x_396:
[----:B------:R-:W-:Y:S05]  /*a150*/  BSYNC B1 ;  /* 0x0000000000017941 */ /* 0x000fea0003800000 */
.L_x_395:
        /* <DEDUP_REMOVED lines=9> */
.L_x_398:
[----:B------:R-:W-:Y:S05]  /*a1f0*/  BSYNC B1 ;  /* 0x0000000000017941 */ /* 0x000fea0003800000 */
.L_x_397:
        /* <DEDUP_REMOVED lines=9> */
.L_x_400:
[----:B------:R-:W-:Y:S05]  /*a290*/  BSYNC B1 ;  /* 0x0000000000017941 */ /* 0x000fea0003800000 */
.L_x_399:
        /* <DEDUP_REMOVED lines=9> */
.L_x_402:
[----:B------:R-:W-:Y:S05]  /*a330*/  BSYNC B1 ;  /* 0x0000000000017941 */ /* 0x000fea0003800000 */
.L_x_401:
        /* <DEDUP_REMOVED lines=9> */
.L_x_404:
[----:B------:R-:W-:Y:S05]  /*a3d0*/  BSYNC B1 ;  /* 0x0000000000017941 */ /* 0x000fea0003800000 */
.L_x_403:
        /* <DEDUP_REMOVED lines=9> */
.L_x_406:
[----:B------:R-:W-:Y:S05]  /*a470*/  BSYNC B1 ;  /* 0x0000000000017941 */ /* 0x000fea0003800000 */
.L_x_405:
        /* <DEDUP_REMOVED lines=9> */
.L_x_408:
[----:B------:R-:W-:Y:S05]  /*a510*/  BSYNC B1 ;  /* 0x0000000000017941 */ /* 0x000fea0003800000 */
.L_x_407:
        /* <DEDUP_REMOVED lines=9> */
.L_x_410:
[----:B------:R-:W-:Y:S05]  /*a5b0*/  BSYNC B1 ;  /* 0x0000000000017941 */ /* 0x000fea0003800000 */
.L_x_409:
        /* <DEDUP_REMOVED lines=9> */
.L_x_412:
[----:B------:R-:W-:Y:S05]  /*a650*/  BSYNC B1 ;  /* 0x0000000000017941 */ /* 0x000fea0003800000 */
.L_x_411:
[----:B-----5:R-:W-:Y:S01]  /*a660*/  IMAD.U32 R3, R223, 0x10000, RZ ;  /* 0x00010000df037824 */ /* 0x020fe200078e00ff */
[----:B------:R-:W-:Y:S01]  /*a670*/  ISETP.GT.AND P1, PT, R222, 0xb9, P1 ;  /* 0x000000b9de00780c */ /* 0x000fe20000f24270 */
[----:B0-----:R-:W-:Y:S01]  /*a680*/  @P2 IMAD.MOV.U32 R4, RZ, RZ, R8 ;  /* 0x000000ffff042224 */ /* 0x001fe200078e0008 */
[----:B------:R-:W-:Y:S01]  /*a690*/  BSSY B1, `(.L_x_413) ;  /* 0x0000008000017945 */ /* 0x000fe20003800000 */
[----:B------:R-:W-:Y:S01]  /*a6a0*/  FMUL R3, R3, R22 ;  /* 0x0000001603037220 */ /* 0x000fe20000400000 */
[----:B------:R-:W-:-:S03]  /*a6b0*/  @P2 IMAD.MOV.U32 R5, RZ, RZ, R9 ;  /* 0x000000ffff052224 */ /* 0x000fc600078e0009 */
[----:B------:R-:W-:-:S05]  /*a6c0*/  FFMA R3, R118, R23, R3 ;  /* 0x0000001776037223 */ /* 0x000fca0000000003 */
[----:B------:R-:W-:-:S05]  /*a6d0*/  F2FP.BF16.F32.PACK_AB R3, RZ, R3 ;  /* 0x00000003ff03723e */ /* 0x000fca00000010ff */
[----:B------:R0:W-:Y:S01]  /*a6e0*/  @P2 STG.E.U16 desc[UR36][R4.64+0x170], R3 ;  /* 0x0001700304002986 */ /* 0x0001e2000c101524 */
[----:B------:R-:W-:Y:S05]  /*a6f0*/  @!P1 BRA `(.L_x_414) ;  /* 0x0000000000049947 */ /* 0x000fea0003800000 */
[----:B------:R0:W5:Y:S02]  /*a700*/  LDG.E.LTC128B.U16 R223, desc[UR36][R12.64+0x172] ;  /* 0x000172240cdf7981 */ /* 0x000164000c1e1520 */
.L_x_414:
[----:B------:R-:W-:Y:S05]  /*a710*/  BSYNC B1 ;  /* 0x0000000000017941 */ /* 0x000fea0003800000 */
.L_x_413:
[----:B------:R-:W-:Y:S05]  /*a720*/  @!P1 BRA `(.L_x_415) ;  /* 0x0000003400d89947 */ /* 0x000fea0003800000 */
[----:B-----5:R-:W-:-:S04]  /*a730*/  IMAD.U32 R223, R223, 0x10000, RZ ;  /* 0x00010000dfdf7824 */ /* 0x020fc800078e00ff */
[----:B------:R-:W-:-:S04]  /*a740*/  FMUL R0, R223, R22 ;  /* 0x00000016df007220 */ /* 0x000fc80000400000 */
[----:B------:R-:W-:-:S05]  /*a750*/  FFMA R0, R119, R23, R0 ;  /* 0x0000001777007223 */ /* 0x000fca0000000000 */
[----:B------:R-:W-:-:S05]  /*a760*/  F2FP.BF16.F32.PACK_AB R0, RZ, R0 ;  /* 0x00000000ff00723e */ /* 0x000fca00000010ff */
[----:B------:R0:W-:Y:S01]  /*a770*/  STG.E.U16 desc[UR36][R8.64+0x172], R0 ;  /* 0x0001720008007986 */ /* 0x0001e2000c101524 */
[----:B------:R-:W-:Y:S05]  /*a780*/  BRA `(.L_x_415) ;  /* 0x0000003400c07947 */ /* 0x000fea0003800000 */
.L_x_34:
[----:B------:R-:W-:Y:S01]  /*a790*/  ULDC.64 UR4, c[0x0][0x5c0] ;  /* 0x0001700000047ab9 */ /* 0x000fe20000000a00 */
[-C--:B------:R-:W-:Y:S01]  /*a7a0*/  FMUL R120, R120, R23.reuse ;  /* 0x0000001778787220 */ /* 0x080fe20000400000 */
[----:B------:R-:W-:Y:S01]  /*a7b0*/  LEA R6, P0, R4, UR4, 0x1 ;  /* 0x0000000404067c11 */ /* 0x000fe2000f8008ff */
[-C--:B------:R-:W-:Y:S01]  /*a7c0*/  FMUL R121, R121, R23.reuse ;  /* 0x0000001779797220 */ /* 0x080fe20000400000 */
[----:B------:R-:W-:Y:S01]  /*a7d0*/  ISETP.GT.AND P3, PT, R0, 0x8, PT ;  /* 0x000000080000780c */ /* 0x000fe20003f64270 */
[----:B------:R-:W-:Y:S01]  /*a7e0*/  USHF.L.U64.HI UR4, UR8, 0x4, UR9 ;  /* 0x0000000408047899 */ /* 0x000fe20008010209 */
[----:B------:R-:W-:Y:S01]  /*a7f0*/  F2FP.BF16.F32.PACK_AB R120, RZ, R120 ;  /* 0x00000078ff78723e */ /* 0x000fe200000010ff */
[-C--:B------:R-:W-:Y:S01]  /*a800*/  FMUL R122, R122, R23.reuse ;  /* 0x000000177a7a7220 */ /* 0x080fe20000400000 */
[----:B------:R-:W-:Y:S01]  /*a810*/  LEA.HI.X R7, R4, UR5, R219, 0x1, P0 ;  /* 0x0000000504077c11 */ /* 0x000fe200080f0cdb */
[----:B------:R-:W-:Y:S01]  /*a820*/  USHF.L.U32 UR5, UR8, 0x4, URZ ;  /* 0x0000000408057899 */ /* 0x000fe2000800063f */
[C---:B------:R-:W-:Y:S01]  /*a830*/  ISETP.GT.AND P6, PT, R222.reuse, 0x1, P2 ;  /* 0x00000001de00780c */ /* 0x040fe200017c4270 */
[-C--:B------:R-:W-:Y:S01]  /*a840*/  FMUL R123, R123, R23.reuse ;  /* 0x000000177b7b7220 */ /* 0x080fe20000400000 */
[C---:B------:R-:W-:Y:S01]  /*a850*/  ISETP.GT.AND P4, PT, R222.reuse, 0x1, P3 ;  /* 0x00000001de00780c */ /* 0x040fe20001f84270 */
[----:B------:R-:W-:Y:S01]  /*a860*/  @P1 STG.E.U16 desc[UR36][R6.64], R120 ;  /* 0x0000007806001986 */ /* 0x000fe2000c101524 */
[----:B------:R-:W-:Y:S01]  /*a870*/  ISETP.GT.AND P1, PT, R222, RZ, P3 ;  /* 0x000000ffde00720c */ /* 0x000fe20001f24270 */
[-C--:B------:R-:W-:Y:S01]  /*a880*/  FMUL R124, R124, R23.reuse ;  /* 0x000000177c7c7220 */ /* 0x080fe20000400000 */
[----:B------:R-:W-:Y:S01]  /*a890*/  ISETP.GT.AND P0, PT, R222, 0x8, P2 ;  /* 0x00000008de00780c */ /* 0x000fe20001704270 */
[-C--:B------:R-:W-:Y:S01]  /*a8a0*/  FMUL R125, R125, R23.reuse ;  /* 0x000000177d7d7220 */ /* 0x080fe20000400000 */
[----:B------:R-:W-:Y:S01]  /*a8b0*/  IADD3 R4, P5, R6, UR5, RZ ;  /* 0x0000000506047c10 */ /* 0x000fe2000ffbe0ff */
[----:B------:R-:W-:Y:S01]  /*a8c0*/  FMUL R126, R126, R23 ;  /* 0x000000177e7e7220 */ /* 0x000fe20000400000 */
[----:B------:R-:W-:Y:S01]  /*a8d0*/  F2FP.BF16.F32.PACK_AB R121, RZ, R121 ;  /* 0x00000079ff79723e */ /* 0x000fe200000010ff */
[-C--:B------:R-:W-:Y:S01]  /*a8e0*/  FMUL R127, R127, R23.reuse ;  /* 0x000000177f7f7220 */ /* 0x080fe20000400000 */
[----:B------:R-:W-:Y:S01]  /*a8f0*/  F2FP.BF16.F32.PACK_AB R122, RZ, R122 ;  /* 0x0000007aff7a723e */ /* 0x000fe200000010ff */
[----:B------:R-:W-:Y:S01]  /*a900*/  FMUL R128, R128, R23 ;  /* 0x0000001780807220 */ /* 0x000fe20000400000 */
[----:B------:R-:W-:Y:S01]  /*a910*/  IADD3.X R5, R7, UR4, RZ, P5, !PT ;  /* 0x0000000407057c10 */ /* 0x000fe2000affe4ff */
[----:B------:R-:W-:Y:S01]  /*a920*/  @P6 STG.E.U16 desc[UR36][R6.64+0x2], R121 ;  /* 0x0000027906006986 */ /* 0x000fe2000c101524 */
[----:B------:R-:W-:Y:S01]  /*a930*/  F2FP.BF16.F32.PACK_AB R123, RZ, R123 ;  /* 0x0000007bff7b723e */ /* 0x000fe200000010ff */
[-C--:B------:R-:W-:Y:S01]  /*a940*/  FMUL R129, R129, R23.reuse ;  /* 0x0000001781817220 */ /* 0x080fe20000400000 */
[----:B------:R-:W-:Y:S01]  /*a950*/  F2FP.BF16.F32.PACK_AB R124, RZ, R124 ;  /* 0x0000007cff7c723e */ /* 0x000fe200000010ff */
[----:B------:R-:W-:Y:S01]  /*a960*/  @P1 STG.E.U16 desc[UR36][R4.64], R122 ;  /* 0x0000007a04001986 */ /* 0x000fe2000c101524 */
[----:B------:R-:W-:Y:S01]  /*a970*/  ISETP.GT.AND P1, PT, R222, 0x9, P3 ;  /* 0x00000009de00780c */ /* 0x000fe20001f24270 */
[-C--:B------:R-:W-:Y:S01]  /*a980*/  FMUL R130, R130, R23.reuse ;  /* 0x0000001782827220 */ /* 0x080fe20000400000 */
[C---:B------:R-:W-:Y:S01]  /*a990*/  ISETP.GT.AND P5, PT, R222.reuse, 0x10, P2 ;  /* 0x00000010de00780c */ /* 0x040fe200017a4270 */
[----:B------:R-:W-:Y:S01]  /*a9a0*/  @P4 STG.E.U16 desc[UR36][R4.64+0x2], R123 ;  /* 0x0000027b04004986 */ /* 0x000fe2000c101524 */
[C---:B------:R-:W-:Y:S01]  /*a9b0*/  ISETP.GT.AND P4, PT, R222.reuse, 0x9, P2 ;  /* 0x00000009de00780c */ /* 0x040fe20001784270 */
[----:B------:R-:W-:Y:S01]  /*a9c0*/  FMUL R131, R131, R23 ;  /* 0x0000001783837220 */ /* 0x000fe20000400000 */
[----:B------:R-:W-:Y:S01]  /*a9d0*/  F2FP.BF16.F32.PACK_AB R125, RZ, R125 ;  /* 0x0000007dff7d723e */ /* 0x000fe200000010ff */
[----:B------:R-:W-:Y:S01]  /*a9e0*/  @P0 STG.E.U16 desc[UR36][R6.64+0x10], R124 ;  /* 0x0000107c06000986 */ /* 0x000fe2000c101524 */
[----:B------:R-:W-:Y:S01]  /*a9f0*/  ISETP.GT.AND P0, PT, R222, 0x8, P3 ;  /* 0x00000008de00780c */ /* 0x000fe20001f04270 */
[-C--:B------:R-:W-:Y:S01]  /*aa00*/  FMUL R132, R132, R23.reuse ;  /* 0x0000001784847220 */ /* 0x080fe20000400000 */
[----:B------:R-:W-:Y:S01]  /*aa10*/  F2FP.BF16.F32.PACK_AB R126, RZ, R126 ;  /* 0x0000007eff7e723e */ /* 0x000fe200000010ff */
[----:B------:R-:W-:Y:S01]  /*aa20*/  FMUL R133, R133, R23 ;  /* 0x0000001785857220 */ /* 0x000fe20000400000 */
[----:B------:R-:W-:Y:S01]  /*aa30*/  F2FP.BF16.F32.PACK_AB R127, RZ, R127 ;  /* 0x0000007fff7f723e */ /* 0x000fe200000010ff */
[-C--:B------:R-:W-:Y:S01]  /*aa40*/  FMUL R134, R134, R23.reuse ;  /* 0x0000001786867220 */ /* 0x080fe20000400000 */
[----:B------:R-:W-:Y:S01]  /*aa50*/  F2FP.BF16.F32.PACK_AB R128, RZ, R128 ;  /* 0x00000080ff80723e */ /* 0x000fe200000010ff */
[----:B------:R-:W-:Y:S01]  /*aa60*/  FMUL R135, R135, R23 ;  /* 0x0000001787877220 */ /* 0x000fe20000400000 */
[----:B------:R-:W-:Y:S01]  /*aa70*/  F2FP.BF16.F32.PACK_AB R129, RZ, R129 ;  /* 0x00000081ff81723e */ /* 0x000fe200000010ff */
[----:B------:R-:W-:Y:S01]  /*aa80*/  @P4 STG.E.U16 desc[UR36][R6.64+0x12], R125 ;  /* 0x0000127d06004986 */ /* 0x000fe2000c101524 */
[----:B------:R-:W-:Y:S01]  /*aa90*/  ISETP.GT.AND P4, PT, R222, 0x11, P2 ;  /* 0x00000011de00780c */ /* 0x000fe20001784270 */
[-C--:B------:R-:W-:Y:S01]  /*aaa0*/  FMUL R136, R136, R23.reuse ;  /* 0x0000001788887220 */ /* 0x080fe20000400000 */
[----:B------:R-:W-:Y:S01]  /*aab0*/  F2FP.BF16.F32.PACK_AB R130, RZ, R130 ;  /* 0x00000082ff82723e */ /* 0x000fe200000010ff */
        /* <DEDUP_REMOVED lines=309> */
[----:B------:R-:W-:Y:S01]  /*be10*/  F2FP.BF16.F32.PACK_AB R208, RZ, R208 ;  /* 0x000000d0ffd0723e */ /* 0x000fe200000010ff */
[----:B------:R-:W-:Y:S01]  /*be20*/  IMAD.U32 R9, RZ, RZ, UR8 ;  /* 0x00000008ff097e24 */ /* 0x000fe2000f8e00ff */
[----:B------:R-:W-:Y:S01]  /*be30*/  F2FP.BF16.F32.PACK_AB R209, RZ, R209 ;  /* 0x000000d1ffd1723e */ /* 0x000fe200000010ff */
[----:B------:R-:W-:Y:S01]  /*be40*/  @P5 STG.E.U16 desc[UR36][R6.64+0x150], R204 ;  /* 0x000150cc06005986 */ /* 0x000fe2000c101524 */
[----:B------:R-:W-:Y:S01]  /*be50*/  ISETP.GT.AND P5, PT, R222, 0xa8, P3 ;  /* 0x000000a8de00780c */ /* 0x000fe20001fa4270 */
[----:B------:R-:W-:Y:S01]  /*be60*/  FMUL R214, R214, R23 ;  /* 0x00000017d6d67220 */ /* 0x000fe20000400000 */
[----:B------:R-:W-:Y:S01]  /*be70*/  F2FP.BF16.F32.PACK_AB R210, RZ, R210 ;  /* 0x000000d2ffd2723e */ /* 0x000fe200000010ff */
[----:B------:R-:W-:Y:S01]  /*be80*/  @P4 STG.E.U16 desc[UR36][R6.64+0x152], R205 ;  /* 0x000152cd06004986 */ /* 0x000fe2000c101524 */
[----:B------:R-:W-:Y:S01]  /*be90*/  ISETP.GT.AND P4, PT, R222, 0xb0, P3 ;  /* 0x000000b0de00780c */ /* 0x000fe20001f84270 */
[----:B------:R-:W-:Y:S01]  /*bea0*/  IMAD.U32 R3, RZ, RZ, UR8 ;  /* 0x00000008ff037e24 */ /* 0x000fe2000f8e00ff */
[----:B------:R-:W-:Y:S01]  /*beb0*/  F2FP.BF16.F32.PACK_AB R211, RZ, R211 ;  /* 0x000000d3ffd3723e */ /* 0x000fe200000010ff */
[-C--:B------:R-:W-:Y:S01]  /*bec0*/  FMUL R215, R215, R23.reuse ;  /* 0x00000017d7d77220 */ /* 0x080fe20000400000 */
[----:B------:R-:W-:Y:S01]  /*bed0*/  ISETP.GT.AND P1, PT, R0, 0x80, PT ;  /* 0x000000800000780c */ /* 0x000fe20003f24270 */
[-C--:B------:R-:W-:Y:S01]  /*bee0*/  FMUL R24, R24, R23.reuse ;  /* 0x0000001718187220 */ /* 0x080fe20000400000 */
[----:B------:R-:W-:Y:S01]  /*bef0*/  ISETP.GT.AND P0, PT, R0, 0x88, PT ;  /* 0x000000880000780c */ /* 0x000fe20003f04270 */
[----:B------:R-:W-:Y:S01]  /*bf00*/  IMAD.U32 R0, RZ, RZ, UR9 ;  /* 0x00000009ff007e24 */ /* 0x000fe2000f8e00ff */
        /* <DEDUP_REMOVED lines=20> */
[----:B------:R-:W-:Y:S01]  /*c050*/  LEA R8, P6, R9, R6, 0x8 ;  /* 0x0000000609087211 */ /* 0x000fe200078c40ff */
[----:B------:R-:W-:Y:S01]  /*c060*/  FMUL R31, R31, R23 ;  /* 0x000000171f1f7220 */ /* 0x000fe20000400000 */
[----:B------:R-:W-:Y:S01]  /*c070*/  F2FP.BF16.F32.PACK_AB R27, RZ, R27 ;  /* 0x0000001bff1b723e */ /* 0x000fe200000010ff */
[----:B------:R-:W-:Y:S01]  /*c080*/  @P4 STG.E.U16 desc[UR36][R4.64+0x160], R210 ;  /* 0x000160d204004986 */ /* 0x000fe2000c101524 */
[----:B------:R-:W-:Y:S01]  /*c090*/  ISETP.GT.AND P4, PT, R222, 0xb8, P2 ;  /* 0x000000b8de00780c */ /* 0x000fe20001784270 */
[-C--:B------:R-:W-:Y:S01]  /*c0a0*/  FMUL R32, R32, R23.reuse ;  /* 0x0000001720207220 */ /* 0x080fe20000400000 */
[C---:B------:R-:W-:Y:S01]  /*c0b0*/  ISETP.GT.AND P2, PT, R222.reuse, 0xb9, P2 ;  /* 0x000000b9de00780c */ /* 0x040fe20001744270 */
[----:B------:R-:W-:Y:S01]  /*c0c0*/  FMUL R33, R33, R23 ;  /* 0x0000001721217220 */ /* 0x000fe20000400000 */
[----:B------:R-:W-:Y:S01]  /*c0d0*/  LEA.HI.X R9, R3, R7, R0, 0x8, P6 ;  /* 0x0000000703097211 */ /* 0x000fe200030f4400 */
[----:B------:R-:W-:Y:S01]  /*c0e0*/  @P5 STG.E.U16 desc[UR36][R4.64+0x162], R211 ;  /* 0x000162d304005986 */ /* 0x000fe2000c101524 */
[----:B------:R-:W-:Y:S01]  /*c0f0*/  ISETP.GT.AND P5, PT, R222, 0xb8, P3 ;  /* 0x000000b8de00780c */ /* 0x000fe20001fa4270 */
[-C--:B------:R-:W-:Y:S01]  /*c100*/  FMUL R34, R34, R23.reuse ;  /* 0x0000001722227220 */ /* 0x080fe20000400000 */
[----:B------:R-:W-:Y:S01]  /*c110*/  ISETP.GT.AND P3, PT, R222, 0xb9, P3 ;  /* 0x000000b9de00780c */ /* 0x000fe20001f64270 */
[-C--:B------:R-:W-:Y:S01]  /*c120*/  FMUL R35, R35, R23.reuse ;  /* 0x0000001723237220 */ /* 0x080fe20000400000 */
[----:B------:R-:W-:Y:S01]  /*c130*/  F2FP.BF16.F32.PACK_AB R28, RZ, R28 ;  /* 0x0000001cff1c723e */ /* 0x000fe200000010ff */
[----:B------:R-:W-:Y:S01]  /*c140*/  FMUL R36, R36, R23 ;  /* 0x0000001724247220 */ /* 0x000fe20000400000 */
[----:B------:R-:W-:Y:S01]  /*c150*/  F2FP.BF16.F32.PACK_AB R29, RZ, R29 ;  /* 0x0000001dff1d723e */ /* 0x000fe200000010ff */
[----:B------:R-:W-:Y:S01]  /*c160*/  @P4 STG.E.U16 desc[UR36][R6.64+0x170], R212 ;  /* 0x000170d406004986 */ /* 0x000fe2000c101524 */
[C---:B------:R-:W-:Y:S01]  /*c170*/  ISETP.GT.AND P4, PT, R222.reuse, RZ, P1 ;  /* 0x000000ffde00720c */ /* 0x040fe20000f84270 */
[-C--:B------:R-:W-:Y:S01]  /*c180*/  FMUL R37, R37, R23.reuse ;  /* 0x0000001725257220 */ /* 0x080fe20000400000 */
[----:B------:R-:W-:Y:S01]  /*c190*/  F2FP.BF16.F32.PACK_AB R30, RZ, R30 ;  /* 0x0000001eff1e723e */ /* 0x000fe200000010ff */
[----:B------:R0:W-:Y:S01]  /*c1a0*/  @P2 STG.E.U16 desc[UR36][R6.64+0x172], R213 ;  /* 0x000172d506002986 */ /* 0x0001e2000c101524 */
[----:B------:R-:W-:Y:S01]  /*c1b0*/  ISETP.GT.AND P2, PT, R222, 0x8, P1 ;  /* 0x00000008de00780c */ /* 0x000fe20000f44270 */
[----:B------:R-:W-:Y:S01]  /*c1c0*/  FMUL R38, R38, R23 ;  /* 0x0000001726267220 */ /* 0x000fe20000400000 */
[----:B------:R-:W-:Y:S01]  /*c1d0*/  F2FP.BF16.F32.PACK_AB R31, RZ, R31 ;  /* 0x0000001fff1f723e */ /* 0x000fe200000010ff */
[----:B------:R1:W-:Y:S01]  /*c1e0*/  @P5 STG.E.U16 desc[UR36][R4.64+0x170], R214 ;  /* 0x000170d604005986 */ /* 0x0003e2000c101524 */
[----:B------:R-:W-:Y:S01]  /*c1f0*/  ISETP.GT.AND P5, PT, R222, RZ, P0 ;  /* 0x000000ffde00720c */ /* 0x000fe200007a4270 */
[-C--:B------:R-:W-:Y:S01]  /*c200*/  FMUL R39, R39, R23.reuse ;  /* 0x0000001727277220 */ /* 0x080fe20000400000 */
[----:B------:R-:W-:Y:S01]  /*c210*/  F2FP.BF16.F32.PACK_AB R32, RZ, R32 ;  /* 0x00000020ff20723e */ /* 0x000fe200000010ff */
[----:B------:R-:W-:Y:S01]  /*c220*/  FMUL R40, R40, R23 ;  /* 0x0000001728287220 */ /* 0x000fe20000400000 */
[----:B------:R-:W-:Y:S01]  /*c230*/  F2FP.BF16.F32.PACK_AB R33, RZ, R33 ;  /* 0x00000021ff21723e */ /* 0x000fe200000010ff */
[----:B------:R-:W-:Y:S01]  /*c240*/  FMUL R41, R41, R23 ;  /* 0x0000001729297220 */ /* 0x000fe20000400000 */
[----:B------:R-:W-:Y:S01]  /*c250*/  F2FP.BF16.F32.PACK_AB R34, RZ, R34 ;  /* 0x00000022ff22723e */ /* 0x000fe200000010ff */
[----:B0-----:R-:W-:Y:S01]  /*c260*/  @P3 IMAD.MOV.U32 R6, RZ, RZ, R4 ;  /* 0x000000ffff063224 */ /* 0x001fe200078e0004 */
[----:B------:R-:W-:Y:S01]  /*c270*/  F2FP.BF16.F32.PACK_AB R35, RZ, R35 ;  /* 0x00000023ff23723e */ /* 0x000fe200000010ff */
[----:B------:R-:W-:Y:S01]  /*c280*/  @P3 IMAD.MOV.U32 R7, RZ, RZ, R5 ;  /* 0x000000ffff073224 */ /* 0x000fe200078e0005 */
[----:B------:R-:W-:Y:S01]  /*c290*/  F2FP.BF16.F32.PACK_AB R36, RZ, R36 ;  /* 0x00000024ff24723e */ /* 0x000fe200000010ff */
[-C--:B------:R-:W-:Y:S01]  /*c2a0*/  FMUL R42, R42, R23.reuse ;  /* 0x000000172a2a7220 */ /* 0x080fe20000400000 */
[----:B-1----:R-:W-:Y:S01]  /*c2b0*/  IADD3 R4, P6, R8, UR5, RZ ;  /* 0x0000000508047c10 */ /* 0x002fe2000ffde0ff */
[-C--:B------:R-:W-:Y:S01]  /*c2c0*/  FMUL R43, R43, R23.reuse ;  /* 0x000000172b2b7220 */ /* 0x080fe20000400000 */
[----:B------:R0:W-:Y:S01]  /*c2d0*/  @P3 STG.E.U16 desc[UR36][R6.64+0x172], R215 ;  /* 0x000172d706003986 */ /* 0x0001e2000c101524 */
[----:B------:R-:W-:Y:S01]  /*c2e0*/  ISETP.GT.AND P3, PT, R222, 0x1, P1 ;  /* 0x00000001de00780c */ /* 0x000fe20000f64270 */
[-C--:B------:R-:W-:Y:S01]  /*c2f0*/  FMUL R44, R44, R23.reuse ;  /* 0x000000172c2c7220 */ /* 0x080fe20000400000 */
[----:B------:R-:W-:Y:S01]  /*c300*/  IADD3.X R5, R9, UR4, RZ, P6, !PT ;  /* 0x0000000409057c10 */ /* 0x000fe2000b7fe4ff */
[----:B------:R-:W-:Y:S01]  /*c310*/  @P4 STG.E.U16 desc[UR36][R8.64], R24 ;  /* 0x0000001808004986 */ /* 0x000fe2000c101524 */
[----:B------:R-:W-:Y:S01]  /*c320*/  ISETP.GT.AND P4, PT, R222, 0x1, P0 ;  /* 0x00000001de00780c */ /* 0x000fe20000784270 */
[----:B------:R-:W-:Y:S01]  /*c330*/  FMUL R45, R45, R23 ;  /* 0x000000172d2d7220 */ /* 0x000fe20000400000 */
[----:B------:R-:W-:Y:S01]  /*c340*/  F2FP.BF16.F32.PACK_AB R37, RZ, R37 ;  /* 0x00000025ff25723e */ /* 0x000fe200000010ff */
[-C--:B------:R-:W-:Y:S01]  /*c350*/  FMUL R46, R46, R23.reuse ;  /* 0x000000172e2e7220 */ /* 0x080fe20000400000 */
[----:B------:R-:W-:Y:S01]  /*c360*/  F2FP.BF16.F32.PACK_AB R38, RZ, R38 ;  /* 0x00000026ff26723e */ /* 0x000fe200000010ff */
[----:B------:R-:W-:Y:S01]  /*c370*/  FMUL R47, R47, R23 ;  /* 0x000000172f2f7220 */ /* 0x000fe20000400000 */
[----:B------:R-:W-:Y:S01]  /*c380*/  F2FP.BF16.F32.PACK_AB R39, RZ, R39 ;  /* 0x00000027ff27723e */ /* 0x000fe200000010ff */
[----:B------:R-:W-:Y:S01]  /*c390*/  FMUL R48, R48, R23 ;  /* 0x0000001730307220 */ /* 0x000fe20000400000 */
[----:B------:R-:W-:Y:S01]  /*c3a0*/  F2FP.BF16.F32.PACK_AB R40, RZ, R40 ;  /* 0x00000028ff28723e */ /* 0x000fe200000010ff */
[--C-:B0-----:R-:W-:Y:S01]  /*c3b0*/  @P3 IMAD.MOV.U32 R6, RZ, RZ, R8.reuse ;  /* 0x000000ffff063224 */ /* 0x101fe200078e0008 */
[----:B------:R-:W-:Y:S01]  /*c3c0*/  F2FP.BF16.F32.PACK_AB R41, RZ, R41 ;  /* 0x00000029ff29723e */ /* 0x000fe200000010ff */
[--C-:B------:R-:W-:Y:S01]  /*c3d0*/  @P3 IMAD.MOV.U32 R7, RZ, RZ, R9.reuse ;  /* 0x000000ffff073224 */ /* 0x100fe200078e0009 */
[----:B------:R-:W-:Y:S01]  /*c3e0*/  F2FP.BF16.F32.PACK_AB R42, RZ, R42 ;  /* 0x0000002aff2a723e */ /* 0x000fe200000010ff */
[----:B------:R-:W-:Y:S01]  /*c3f0*/  FMUL R49, R49, R23 ;  /* 0x0000001731317220 */ /* 0x000fe20000400000 */
[----:B------:R-:W-:Y:S01]  /*c400*/  F2FP.BF16.F32.PACK_AB R43, RZ, R43 ;  /* 0x0000002bff2b723e */ /* 0x000fe200000010ff */
[-C--:B------:R-:W-:Y:S01]  /*c410*/  FMUL R50, R50, R23.reuse ;  /* 0x0000001732327220 */ /* 0x080fe20000400000 */
[----:B------:R0:W-:Y:S01]  /*c420*/  @P3 STG.E.U16 desc[UR36][R6.64+0x2], R25 ;  /* 0x0000021906003986 */ /* 0x0001e2000c101524 */
[C---:B------:R-:W-:Y:S01]  /*c430*/  ISETP.GT.AND P3, PT, R222.reuse, 0x9, P1 ;  /* 0x00000009de00780c */ /* 0x040fe20000f64270 */
[-C--:B------:R-:W-:Y:S01]  /*c440*/  FMUL R51, R51, R23.reuse ;  /* 0x0000001733337220 */ /* 0x080fe20000400000 */
[----:B------:R-:W-:Y:S01]  /*c450*/  F2FP.BF16.F32.PACK_AB R44, RZ, R44 ;  /* 0x0000002cff2c723e */ /* 0x000fe200000010ff */
[----:B------:R-:W-:Y:S01]  /*c460*/  @P5 STG.E.U16 desc[UR36][R4.64], R26 ;  /* 0x0000001a04005986 */ /* 0x000fe2000c101524 */
[----:B------:R-:W-:Y:S01]  /*c470*/  ISETP.GT.AND P5, PT, R222, 0x9, P0 ;  /* 0x00000009de00780c */ /* 0x000fe200007a4270 */
[----:B------:R-:W-:Y:S01]  /*c480*/  FMUL R52, R52, R23 ;  /* 0x0000001734347220 */ /* 0x000fe20000400000 */
[----:B------:R-:W-:Y:S01]  /*c490*/  F2FP.BF16.F32.PACK_AB R45, RZ, R45 ;  /* 0x0000002dff2d723e */ /* 0x000fe200000010ff */
[----:B------:R-:W-:Y:S01]  /*c4a0*/  @P4 STG.E.U16 desc[UR36][R4.64+0x2], R27 ;  /* 0x0000021b04004986 */ /* 0x000fe2000c101524 */
[----:B------:R-:W-:Y:S01]  /*c4b0*/  ISETP.GT.AND P4, PT, R222, 0x8, P0 ;  /* 0x00000008de00780c */ /* 0x000fe20000784270 */
        /* <DEDUP_REMOVED lines=101> */
[-C--:B------:R-:W-:Y:S01]  /*cb10*/  FMUL R85, R85, R23.reuse ;  /* 0x0000001755557220 */ /* 0x080fe20000400000 */
[-C--:B------:R-:W-:Y:S01]  /*cb20*/  FMUL R86, R86, R23.reuse ;  /* 0x0000001756567220 */ /* 0x080fe20000400000 */
[-C--:B------:R-:W-:Y:S01]  /*cb30*/  FMUL R87, R87, R23.reuse ;  /* 0x0000001757577220 */ /* 0x080fe20000400000 */
[----:B------:R0:W-:Y:S01]  /*cb40*/  @P3 STG.E.U16 desc[UR36][R6.64+0x32], R37 ;  /* 0x0000322506003986 */ /* 0x0001e2000c101524 */
[----:B------:R-:W-:Y:S01]  /*cb50*/  ISETP.GT.AND P3, PT, R222, 0x21, P1 ;  /* 0x00000021de00780c */ /* 0x000fe20000f64270 */
[----:B------:R-:W-:Y:S01]  /*cb60*/  FMUL R88, R88, R23 ;  /* 0x0000001758587220 */ /* 0x000fe20000400000 */
[----:B------:R-:W-:Y:S01]  /*cb70*/  F2FP.BF16.F32.PACK_AB R85, RZ, R85 ;  /* 0x00000055ff55723e */ /* 0x000fe200000010ff */
[----:B------:R-:W-:Y:S01]  /*cb80*/  @P4 STG.E.U16 desc[UR36][R4.64+0x30], R38 ;  /* 0x0000302604004986 */ /* 0x000fe2000c101524 */
[C---:B------:R-:W-:Y:S01]  /*cb90*/  ISETP.GT.AND P4, PT, R222.reuse, 0x20, P0 ;  /* 0x00000020de00780c */ /* 0x040fe20000784270 */
[-C--:B------:R-:W-:Y:S01]  /*cba0*/  FMUL R89, R89, R23.reuse ;  /* 0x0000001759597220 */ /* 0x080fe20000400000 */
        /* <DEDUP_REMOVED lines=11> */
[----:B------:R-:W-:Y:S01]  /*cc60*/  F2FP.BF16.F32.PACK_AB R90, RZ, R90 ;  /* 0x0000005aff5a723e */ /* 0x000fe200000010ff */
[----:B------:R0:W-:Y:S01]  /*cc70*/  @P2 STG.E.U16 desc[UR36][R6.64+0x40], R40 ;  /* 0x0000402806002986 */ /* 0x0001e2000c101524 */
[----:B------:R-:W-:Y:S01]  /*cc80*/  ISETP.GT.AND P2, PT, R222, 0x28, P1 ;  /* 0x00000028de00780c */ /* 0x000fe20000f44270 */
[----:B------:R-:W-:Y:S01]  /*cc90*/  FMUL R93, R93, R23 ;  /* 0x000000175d5d7220 */ /* 0x000fe20000400000 */
[----:B------:R-:W-:Y:S01]  /*cca0*/  F2FP.BF16.F32.PACK_AB R91, RZ, R91 ;  /* 0x0000005bff5b723e */ /* 0x000fe200000010ff */
        /* <DEDUP_REMOVED lines=8> */
[----:B0-----:R-:W-:Y:S01]  /*cd30*/  @P3 IMAD.MOV.U32 R6, RZ, RZ, R8 ;  /* 0x000000ffff063224 */ /* 0x001fe200078e0008 */
[----:B------:R-:W-:Y:S01]  /*cd40*/  F2FP.BF16.F32.PACK_AB R96, RZ, R96 ;  /* 0x00000060ff60723e */ /* 0x000fe200000010ff */
[----:B------:R-:W-:-:S02]  /*cd50*/  @P3 IMAD.MOV.U32 R7, RZ, RZ, R9 ;  /* 0x000000ffff073224 */ /* 0x000fc400078e0009 */
[----:B------:R-:W-:Y:S01]  /*cd60*/  FMUL R98, R98, R23 ;  /* 0x0000001762627220 */ /* 0x000fe20000400000 */
[----:B------:R-:W-:Y:S01]  /*cd70*/  F2FP.BF16.F32.PACK_AB R97, RZ, R97 ;  /* 0x00000061ff61723e */ /* 0x000fe200000010ff */
[-C--:B------:R-:W-:Y:S01]  /*cd80*/  FMUL R99, R99, R23.reuse ;  /* 0x0000001763637220 */ /* 0x080fe20000400000 */
        /* <DEDUP_REMOVED lines=13> */
[----:B0-----:R-:W-:Y:S01]  /*ce60*/  @P2 IMAD.MOV.U32 R6, RZ, RZ, R8 ;  /* 0x000000ffff062224 */ /* 0x001fe200078e0008 */
[----:B------:R-:W-:Y:S01]  /*ce70*/  F2FP.BF16.F32.PACK_AB R101, RZ, R101 ;  /* 0x00000065ff65723e */ /* 0x000fe200000010ff */
[----:B------:R-:W-:-:S02]  /*ce80*/  @P2 IMAD.MOV.U32 R7, RZ, RZ, R9 ;  /* 0x000000ffff072224 */ /* 0x000fc400078e0009 */
[-C--:B------:R-:W-:Y:S01]  /*ce90*/  FMUL R104, R104, R23.reuse ;  /* 0x0000001768687220 */ /* 0x080fe20000400000 */
[----:B------:R-:W-:Y:S01]  /*cea0*/  F2FP.BF16.F32.PACK_AB R102, RZ, R102 ;  /* 0x00000066ff66723e */ /* 0x000fe200000010ff */
[----:B------:R-:W-:Y:S01]  /*ceb0*/  FMUL R105, R105, R23 ;  /* 0x0000001769697220 */ /* 0x000fe20000400000 */
[----:B------:R-:W-:Y:S01]  /*cec0*/  F2FP.BF16.F32.PACK_AB R103, RZ, R103 ;  /* 0x00000067ff67723e */ /* 0x000fe200000010ff */
        /* <DEDUP_REMOVED lines=12> */
[----:B0-----:R-:W-:-:S02]  /*cf90*/  @P3 IMAD.MOV.U32 R6, RZ, RZ, R8 ;  /* 0x000000ffff063224 */ /* 0x001fc400078e0008 */
[----:B------:R-:W-:Y:S01]  /*cfa0*/  FMUL R111, R111, R23 ;  /* 0x000000176f6f7220 */ /* 0x000fe20000400000 */
[--C-:B------:R-:W-:Y:S01]  /*cfb0*/  @P3 IMAD.MOV.U32 R7, RZ, RZ, R9.reuse ;  /* 0x000000ffff073224 */ /* 0x100fe200078e0009 */
[----:B------:R-:W-:Y:S01]  /*cfc0*/  F2FP.BF16.F32.PACK_AB R109, RZ, R109 ;  /* 0x0000006dff6d723e */ /* 0x000fe200000010ff */
[-C--:B------:R-:W-:Y:S01]  /*cfd0*/  FMUL R112, R112, R23.reuse ;  /* 0x0000001770707220 */ /* 0x080fe20000400000 */
[----:B------:R-:W-:Y:S01]  /*cfe0*/  F2FP.BF16.F32.PACK_AB R110, RZ, R110 ;  /* 0x0000006eff6e723e */ /* 0x000fe200000010ff */
        /* <DEDUP_REMOVED lines=12> */
[----:B------:R-:W-:Y:S01]  /*d0b0*/  ISETP.GT.AND P6, PT, R222, 0xb8, P0 ;  /* 0x000000b8de00780c */ /* 0x000fe200007c4270 */
[----:B0-----:R-:W-:Y:S01]  /*d0c0*/  @P2 IMAD.MOV.U32 R6, RZ, RZ, R8 ;  /* 0x000000ffff062224 */ /* 0x001fe200078e0008 */
[----:B------:R-:W-:Y:S01]  /*d0d0*/  F2FP.BF16.F32.PACK_AB R113, RZ, R113 ;  /* 0x00000071ff71723e */ /* 0x000fe200000010ff */
[----:B------:R-:W-:Y:S01]  /*d0e0*/  @P2 IMAD.MOV.U32 R7, RZ, RZ, R9 ;  /* 0x000000ffff072224 */ /* 0x000fe200078e0009 */
[----:B------:R-:W-:Y:S01]  /*d0f0*/  F2FP.BF16.F32.PACK_AB R114, RZ, R114 ;  /* 0x00000072ff72723e */ /* 0x000fe200000010ff */
[----:B------:R-:W-:Y:S01]  /*d100*/  FMUL R117, R117, R23 ;  /* 0x0000001775757220 */ /* 0x000fe20000400000 */
[----:B------:R-:W-:Y:S01]  /*d110*/  F2FP.BF16.F32.PACK_AB R115, RZ, R115 ;  /* 0x00000073ff73723e */ /* 0x000fe200000010ff */
[-C--:B------:R-:W-:Y:S01]  /*d120*/  FMUL R118, R118, R23.reuse ;  /* 0x0000001776767220 */ /* 0x080fe20000400000 */
[----:B------:R0:W-:Y:S01]  /*d130*/  @P2 STG.E.U16 desc[UR36][R6.64+0x60], R48 ;  /* 0x0000603006002986 */ /* 0x0001e2000c101524 */
[----:B------:R-:W-:Y:S01]  /*d140*/  ISETP.GT.AND P2, PT, R222, 0x38, P1 ;  /* 0x00000038de00780c */ /* 0x000fe20000f44270 */
[----:B------:R-:W-:Y:S01]  /*d150*/  FMUL R119, R119, R23 ;  /* 0x0000001777777220 */ /* 0x000fe20000400000 */
[----:B------:R-:W-:-:S02]  /*d160*/  F2FP.BF16.F32.PACK_AB R116, RZ, R116 ;  /* 0x00000074ff74723e */ /* 0x000fc400000010ff */
[----:B------:R-:W-:Y:S02]  /*d170*/  F2FP.BF16.F32.PACK_AB R117, RZ, R117 ;  /* 0x00000075ff75723e */ /* 0x000fe400000010ff */
[----:B------:R-:W-:Y:S02]  /*d180*/  F2FP.BF16.F32.PACK_AB R118, RZ, R118 ;  /* 0x00000076ff76723e */ /* 0x000fe400000010ff */
[----:B------:R-:W-:Y:S01]  /*d190*/  F2FP.BF16.F32.PACK_AB R119, RZ, R119 ;  /* 0x00000077ff77723e */ /* 0x000fe200000010ff */
[----:B0-----:R-:W-:Y:S02]  /*d1a0*/  @P3 IMAD.MOV.U32 R6, RZ, RZ, R8 ;  /* 0x000000ffff063224 */ /* 0x001fe400078e0008 */
[----:B------:R-:W-:-:S05]  /*d1b0*/  @P3 IMAD.MOV.U32 R7, RZ, RZ, R9 ;  /* 0x000000ffff073224 */ /* 0x000fca00078e0009 */
[----:B------:R0:W-:Y:S01]  /*d1c0*/  @P3 STG.E.U16 desc[UR36][R6.64+0x62], R49 ;  /* 0x0000623106003986 */ /* 0x0001e2000c101524 */
[----:B------:R-:W-:-:S03]  /*d1d0*/  ISETP.GT.AND P3, PT, R222, 0x39, P1 ;  /* 0x00000039de00780c */ /* 0x000fc60000f64270 */
[----:B------:R-:W-:Y:S01]  /*d1e0*/  @P4 STG.E.U16 desc[UR36][R4.64+0x60], R50 ;  /* 0x0000603204004986 */ /* 0x000fe2000c101524 */
[----:B------:R-:W-:-:S03]  /*d1f0*/  ISETP.GT.AND P4, PT, R222, 0x38, P0 ;  /* 0x00000038de00780c */ /* 0x000fc60000784270 */
[----:B------:R-:W-:Y:S01]  /*d200*/  @P5 STG.E.U16 desc[UR36][R4.64+0x62], R51 ;  /* 0x0000623304005986 */ /* 0x000fe2000c101524 */
[----:B------:R-:W-:Y:S01]  /*d210*/  ISETP.GT.AND P5, PT, R222, 0x39, P0 ;  /* 0x00000039de00780c */ /* 0x000fe200007a4270 */
[----:B0-----:R-:W-:Y:S02]  /*d220*/  @P2 IMAD.MOV.U32 R6, RZ, RZ, R8 ;  /* 0x000000ffff062224 */ /* 0x001fe400078e0008 */
[----:B------:R-:W-:-:S05]  /*d230*/  @P2 IMAD.MOV.U32 R7, RZ, RZ, R9 ;  /* 0x000000ffff072224 */ /* 0x000fca00078e0009 */
[----:B------:R0:W-:Y:S01]  /*d240*/  @P2 STG.E.U16 desc[UR36][R6.64+0x70], R52 ;  /* 0x0000703406002986 */ /* 0x0001e2000c101524 */
[----:B------:R-:W-:Y:S01]  /*d250*/  ISETP.GT.AND P2, PT, R222, 0x40, P1 ;  /* 0x00000040de00780c */ /* 0x000fe20000f44270 */
        /* <DEDUP_REMOVED lines=11> */
[----:B------:R-:W-:Y:S02]  /*d310*/  ISETP.GT.AND P2, PT, R222, 0x48, P1 ;  /* 0x00000048de00780c */ /* 0x000fe40000f44270 */
[----:B0-----:R-:W-:Y:S01]  /*d320*/  @P3 MOV R6, R8 ;  /* 0x0000000800063202 */ /* 0x001fe20000000f00 */
        /* <DEDUP_REMOVED lines=143> */
[----:B0-----:R-:W-:Y:S01]  /*dc20*/  @P3 IMAD.MOV.U32 R6, RZ, RZ, R8 ;  /* 0x000000ffff063224 */ /* 0x001fe200078e0008 */
[----:B------:R-:W-:-:S05]  /*dc30*/  @P3 MOV R7, R9 ;  /* 0x0000000900073202 */ /* 0x000fca0000000f00 */
        /* <DEDUP_REMOVED lines=17> */
[C---:B------:R-:W-:Y:S02]  /*dd50*/  ISETP.GT.AND P2, PT, R222.reuse, 0xb1, P1 ;  /* 0x000000b1de00780c */ /* 0x040fe40000f44270 */
[----:B------:R-:W-:Y:S01]  /*dd60*/  ISETP.GT.AND P1, PT, R222, 0xb9, P1 ;  /* 0x000000b9de00780c */ /* 0x000fe20000f24270 */
[----:B0-----:R-:W-:Y:S02]  /*dd70*/  @P5 IMAD.MOV.U32 R6, RZ, RZ, R8 ;  /* 0x000000ffff065224 */ /* 0x001fe400078e0008 */
[----:B------:R-:W-:-:S05]  /*dd80*/  @P5 IMAD.MOV.U32 R7, RZ, RZ, R9 ;  /* 0x000000ffff075224 */ /* 0x000fca00078e0009 */
[----:B------:R0:W-:Y:S01]  /*dd90*/  @P5 STG.E.U16 desc[UR36][R6.64+0x160], R112 ;  /* 0x0001607006005986 */ /* 0x0001e2000c101524 */
[C---:B------:R-:W-:Y:S02]  /*dda0*/  ISETP.GT.AND P5, PT, R222.reuse, 0xb0, P0 ;  /* 0x000000b0de00780c */ /* 0x040fe400007a4270 */
[----:B------:R-:W-:Y:S01]  /*ddb0*/  ISETP.GT.AND P0, PT, R222, 0xb9, P0 ;  /* 0x000000b9de00780c */ /* 0x000fe20000704270 */
[----:B0-----:R-:W-:Y:S02]  /*ddc0*/  @P2 IMAD.MOV.U32 R6, RZ, RZ, R8 ;  /* 0x000000ffff062224 */ /* 0x001fe400078e0008 */
[----:B------:R-:W-:-:S05]  /*ddd0*/  @P2 IMAD.MOV.U32 R7, RZ, RZ, R9 ;  /* 0x000000ffff072224 */ /* 0x000fca00078e0009 */
[----:B------:R0:W-:Y:S04]  /*dde0*/  @P2 STG.E.U16 desc[UR36][R6.64+0x162], R113 ;  /* 0x0001627106002986 */ /* 0x0001e8000c101524 */
[----:B------:R-:W-:Y:S04]  /*ddf0*/  @P5 STG.E.U16 desc[UR36][R4.64+0x160], R114 ;  /* 0x0001607204005986 */ /* 0x000fe8000c101524 */
[----:B------:R-:W-:Y:S01]  /*de00*/  @P4 STG.E.U16 desc[UR36][R4.64+0x162], R115 ;  /* 0x0001627304004986 */ /* 0x000fe2000c101524 */
[----:B0-----:R-:W-:Y:S02]  /*de10*/  @P3 IMAD.MOV.U32 R6, RZ, RZ, R8 ;  /* 0x000000ffff063224 */ /* 0x001fe400078e0008 */
[----:B------:R-:W-:-:S05]  /*de20*/  @P3 IMAD.MOV.U32 R7, RZ, RZ, R9 ;  /* 0x000000ffff073224 */ /* 0x000fca00078e0009 */
[----:B------:R0:W-:Y:S04]  /*de30*/  @P3 STG.E.U16 desc[UR36][R6.64+0x170], R116 ;  /* 0x0001707406003986 */ /* 0x0001e8000c101524 */
[----:B------:R1:W-:Y:S04]  /*de40*/  @P1 STG.E.U16 desc[UR36][R8.64+0x172], R117 ;  /* 0x0001727508001986 */ /* 0x0003e8000c101524 */
[----:B------:R1:W-:Y:S01]  /*de50*/  @P6 STG.E.U16 desc[UR36][R4.64+0x170], R118 ;  /* 0x0001707604006986 */ /* 0x0003e2000c101524 */
[----:B0-----:R-:W-:Y:S02]  /*de60*/  @P0 IMAD.MOV.U32 R6, RZ, RZ, R4 ;  /* 0x000000ffff060224 */ /* 0x001fe400078e0004 */
[----:B------:R-:W-:-:S05]  /*de70*/  @P0 IMAD.MOV.U32 R7, RZ, RZ, R5 ;  /* 0x000000ffff070224 */ /* 0x000fca00078e0005 */
[----:B------:R1:W-:Y:S02]  /*de80*/  @P0 STG.E.U16 desc[UR36][R6.64+0x172], R119 ;  /* 0x0001727706000986 */ /* 0x0003e4000c101524 */
.L_x_415:
[----:B------:R-:W-:Y:S05]  /*de90*/  BSYNC B0 ;  /* 0x0000000000007941 */ /* 0x000fea0003800000 */
.L_x_33:
[----:B------:R-:W-:Y:S01]  /*dea0*/  ULDC UR4, c[0x0][0xc] ;  /* 0x0000030000047ab9 */ /* 0x000fe20000000800 */
[----:B------:R-:W-:Y:S01]  /*deb0*/  ULDC UR5, c[0x0][0x10] ;  /* 0x0000040000057ab9 */ /* 0x000fe20000000800 */
[----:B0-----:R-:W0:Y:S01]  /*dec0*/  LDC R3, c[0x0][0x14] ;  /* 0x00000500ff037b82 */ /* 0x001e220000000800 */
[----:B------:R-:W-:Y:S01]  /*ded0*/  UIMAD.WIDE.U32 UR4, UR4, UR5, URZ ;  /* 0x00000005040472a5 */ /* 0x000fe2000f8e003f */
[----:B------:R-:W-:Y:S01]  /*dee0*/  PRMT R0, RZ, 0x7610, R0 ;  /* 0x00007610ff007816 */ /* 0x000fe20000000000 */
[----:B------:R-:W-:Y:S01]  /*def0*/  UMOV UR42, 0xffffffff ;  /* 0xffffffff002a7882 */ /* 0x000fe20000000000 */
[----:B------:R-:W-:-:S03]  /*df00*/  UMOV UR43, 0xffffffff ;  /* 0xffffffff002b7882 */ /* 0x000fc60000000000 */
[----:B0-----:R-:W-:-:S04]  /*df10*/  IMAD.WIDE.U32 R16, R3, UR4, R16 ;  /* 0x0000000403107c25 */ /* 0x001fc8000f8e0010 */
[----:B------:R-:W-:Y:S01]  /*df20*/  IMAD R3, R3, UR5, RZ ;  /* 0x0000000503037c24 */ /* 0x000fe2000f8e02ff */
[----:B------:R-:W-:Y:S02]  /*df30*/  ULDC.64 UR4, c[0x0][0x650] ;  /* 0x0001940000047ab9 */ /* 0x000fe40000000a00 */
[----:B------:R-:W-:Y:S01]  /*df40*/  ISETP.GE.U32.AND P0, PT, R16, UR4, PT ;  /* 0x0000000410007c0c */ /* 0x000fe2000bf06070 */
[----:B------:R-:W-:-:S05]  /*df50*/  IMAD.IADD R17, R17, 0x1, R3 ;  /* 0x0000000111117824 */ /* 0x000fca00078e0203 */
[----:B------:R-:W-:-:S13]  /*df60*/  ISETP.GE.U32.AND.EX P0, PT, R17, UR5, PT, P0 ;  /* 0x0000000511007c0c */ /* 0x000fda000bf06100 */
[----:B------:R-:W-:Y:S05]  /*df70*/  @P0 BRA `(.L_x_416) ;  /* 0x0000000400880947 */ /* 0x000fea0003800000 */
[----:B------:R-:W0:Y:S01]  /*df80*/  S2UR UR6, SR_CTAID.X ;  /* 0x00000000000679c3 */ /* 0x000e220000002500 */
[----:B------:R-:W-:Y:S01]  /*df90*/  ULDC.64 UR12, c[0x0][0x628] ;  /* 0x00018a00000c7ab9 */ /* 0x000fe20000000a00 */
[----:B------:R-:W-:Y:S01]  /*dfa0*/  ULDC UR4, c[0x0][0x150] ;  /* 0x0000540000047ab9 */ /* 0x000fe20000000800 */
[----:B------:R-:W-:Y:S01]  /*dfb0*/  ISETP.NE.U32.AND P0, PT, RZ, UR12, PT ;  /* 0x0000000cff007c0c */ /* 0x000fe2000bf05070 */
[----:B------:R-:W-:Y:S01]  /*dfc0*/  ULDC UR15, c[0x0][0x630] ;  /* 0x00018c00000f7ab9 */ /* 0x000fe20000000800 */
[C---:B------:R-:W-:Y:S01]  /*dfd0*/  R2UR UR16, R16.reuse ;  /* 0x00000000101072ca */ /* 0x040fe200000e0000 */
[----:B------:R-:W-:Y:S01]  /*dfe0*/  ULDC UR19, c[0x0][0x154] ;  /* 0x0000550000137ab9 */ /* 0x000fe20000000800 */
[----:B------:R-:W-:Y:S01]  /*dff0*/  ISETP.NE.AND.EX P0, PT, RZ, UR13, PT, P0 ;  /* 0x0000000dff007c0c */ /* 0x000fe2000bf05300 */
[----:B------:R-:W1:Y:S01]  /*e000*/  S2UR UR18, SR_CTAID.Y ;  /* 0x00000000001279c3 */ /* 0x000e620000002600 */
[----:B------:R-:W-:Y:S02]  /*e010*/  R2UR UR17, R17 ;  /* 0x00000000111172ca */ /* 0x000fe400000e0000 */
[----:B------:R-:W-:-:S02]  /*e020*/  R2UR UR10, R16 ;  /* 0x00000000100a72ca */ /* 0x000fc400000e0000 */
[----:B------:R-:W-:Y:S02]  /*e030*/  R2UR UR11, R17 ;  /* 0x00000000110b72ca */ /* 0x000fe400000e0000 */
[----:B0-----:R-:W-:-:S05]  /*e040*/  I2FP.F32.U32 R0, UR6 ;  /* 0x0000000600007c45 */ /* 0x001fca0008201000 */
[----:B------:R-:W-:-:S04]  /*e050*/  FMUL R0, R0, UR4 ;  /* 0x0000000400007c20 */ /* 0x000fc80008400000 */
[----:B------:R0:W0:Y:S01]  /*e060*/  F2I.U32.TRUNC.NTZ R3, R0 ;  /* 0x0000000000037305 */ /* 0x000022000020f000 */
[----:B-1----:R-:W-:Y:S05]  /*e070*/  @!P0 BRA `(.L_x_417) ;  /* 0x0000000000308947 */ /* 0x002fea0003800000 */
        /* <DEDUP_REMOVED lines=12> */
.L_x_417:
[----:B------:R-:W-:Y:S01]  /*e140*/  USHF.R.U64 UR43, UR10, UR15, UR11 ;  /* 0x0000000f0a2b7299 */ /* 0x000fe2000800120b */
[----:B0-----:R-:W-:Y:S01]  /*e150*/  I2FP.F32.U32 R0, UR18 ;  /* 0x0000001200007c45 */ /* 0x001fe20008201000 */
[----:B------:R-:W-:Y:S02]  /*e160*/  USHF.R.U32.HI UR4, URZ, UR15, UR11 ;  /* 0x0000000f3f047299 */ /* 0x000fe4000801160b */
[----:B------:R-:W-:Y:S02]  /*e170*/  UIADD3 UR10, UP0, URZ, -UR43, URZ ;  /* 0x8000002b3f0a7290 */ /* 0x000fe4000ff1e03f */
[----:B------:R-:W-:Y:S01]  /*e180*/  FMUL R0, R0, UR19 ;  /* 0x0000001300007c20 */ /* 0x000fe20008400000 */
[----:B------:R-:W-:Y:S01]  /*e190*/  ULDC.64 UR12, c[0x0][0x620] ;  /* 0x00018800000c7ab9 */ /* 0x000fe20000000a00 */
[----:B------:R-:W-:Y:S01]  /*e1a0*/  UIADD3.X UR4, URZ, ~UR4, URZ, UP0, !UPT ;  /* 0x800000043f047290 */ /* 0x000fe200087fe43f */
[----:B------:R-:W-:Y:S01]  /*e1b0*/  UMOV UR8, UR16 ;  /* 0x0000001000087c82 */ /* 0x000fe20008000000 */
[----:B------:R-:W-:-:S02]  /*e1c0*/  UMOV UR9, UR17 ;  /* 0x0000001100097c82 */ /* 0x000fc40008000000 */
[----:B------:R-:W-:Y:S01]  /*e1d0*/  UIMAD UR4, UR4, UR12, URZ ;  /* 0x0000000c040472a4 */ /* 0x000fe2000f8e023f */
[----:B------:R-:W0:Y:S01]  /*e1e0*/  F2I.U32.TRUNC.NTZ R0, R0 ;  /* 0x0000000000007305 */ /* 0x000e22000020f000 */
[----:B------:R-:W-:Y:S01]  /*e1f0*/  UIMAD.WIDE.U32 UR8, UR10, UR12, UR8 ;  /* 0x0000000c0a0872a5 */ /* 0x000fe2000f8e0008 */
[----:B------:R-:W-:Y:S01]  /*e200*/  R2UR UR12, R3 ;  /* 0x00000000030c72ca */ /* 0x000fe200000e0000 */
[----:B------:R-:W-:Y:S01]  /*e210*/  UIMAD UR10, UR10, UR13, UR4 ;  /* 0x0000000d0a0a72a4 */ /* 0x000fe2000f8e0204 */
[----:B------:R-:W-:Y:S01]  /*e220*/  ULDC UR11, c[0x0][0x618] ;  /* 0x00018600000b7ab9 */ /* 0x000fe20000000800 */
[----:B------:R-:W-:Y:S02]  /*e230*/  ULDC UR21, c[0x0][0x658] ;  /* 0x0001960000157ab9 */ /* 0x000fe40000000800 */
[----:B------:R-:W-:Y:S01]  /*e240*/  UIADD3 UR9, UR9, UR10, URZ ;  /* 0x0000000a09097290 */ /* 0x000fe2000fffe03f */
[----:B------:R-:W-:Y:S01]  /*e250*/  UMOV UR15, 0xffffffff ;  /* 0xffffffff000f7882 */ /* 0x000fe20000000000 */
[----:B------:R-:W-:Y:S01]  /*e260*/  ULDC.64 UR4, c[0x0][0x640] ;  /* 0x0001900000047ab9 */ /* 0x000fe20000000a00 */
[----:B------:R-:W-:Y:S01]  /*e270*/  USHF.L.U32 UR15, UR15, UR21, URZ ;  /* 0x000000150f0f7299 */ /* 0x000fe2000800063f */
[----:B------:R-:W-:Y:S01]  /*e280*/  ISETP.NE.U32.AND P0, PT, RZ, UR4, PT ;  /* 0x00000004ff007c0c */ /* 0x000fe2000bf05070 */
[----:B------:R-:W-:-:S02]  /*e290*/  USHF.R.U64 UR16, UR8, UR11, UR9 ;  /* 0x0000000b08107299 */ /* 0x000fc40008001209 */
[----:B------:R-:W-:Y:S01]  /*e2a0*/  USHF.R.U32.HI UR8, URZ, UR11, UR9 ;  /* 0x0000000b3f087299 */ /* 0x000fe20008011609 */
[----:B0-----:R-:W-:Y:S01]  /*e2b0*/  R2UR UR14, R0 ;  /* 0x00000000000e72ca */ /* 0x001fe200000e0000 */
[----:B------:R-:W-:Y:S01]  /*e2c0*/  ULDC UR17, c[0x0][0x608] ;  /* 0x0001820000117ab9 */ /* 0x000fe20000000800 */
[----:B------:R-:W-:Y:S01]  /*e2d0*/  ULOP3.LUT UR41, URZ, UR15, URZ, 0x33, !UPT ;  /* 0x0000000f3f297292 */ /* 0x000fe2000f8e333f */
[----:B------:R-:W-:Y:S01]  /*e2e0*/  ISETP.NE.AND.EX P0, PT, RZ, UR5, PT, P0 ;  /* 0x00000005ff007c0c */ /* 0x000fe2000bf05300 */
[----:B------:R-:W-:Y:S02]  /*e2f0*/  USHF.R.U64 UR15, UR16, UR17, UR8 ;  /* 0x00000011100f7299 */ /* 0x000fe40008001208 */
[----:B------:R-:W-:Y:S02]  /*e300*/  USHF.R.U32.HI UR8, URZ, UR17, UR8 ;  /* 0x000000113f087299 */ /* 0x000fe40008011608 */
[----:B------:R-:W-:Y:S02]  /*e310*/  UIADD3 UR12, -UR12, URZ, URZ ;  /* 0x0000003f0c0c7290 */ /* 0x000fe4000fffe13f */
[----:B------:R-:W-:Y:S01]  /*e320*/  USHF.R.U64 UR17, UR15, UR21, UR8 ;  /* 0x000000150f117299 */ /* 0x000fe20008001208 */
[----:B------:R-:W-:Y:S01]  /*e330*/  UMOV UR19, 0x1 ;  /* 0x0000000100137882 */ /* 0x000fe20000000000 */
[----:B------:R-:W-:Y:S01]  /*e340*/  ULDC UR13, c[0x0][0x144] ;  /* 0x00005100000d7ab9 */ /* 0x000fe20000000800 */
[----:B------:R-:W-:Y:S01]  /*e350*/  ULDC UR7, c[0x0][0x600] ;  /* 0x0001800000077ab9 */ /* 0x000fe20000000800 */
[----:B------:R-:W-:-:S02]  /*e360*/  USHF.L.U32 UR24, UR19, UR21, URZ ;  /* 0x0000001513187299 */ /* 0x000fc4000800063f */
[----:B------:R-:W-:Y:S02]  /*e370*/  USHF.R.U32.HI UR8, URZ, UR21, UR8 ;  /* 0x000000153f087299 */ /* 0x000fe40008011608 */
[----:B------:R-:W-:Y:S02]  /*e380*/  UIMAD UR21, UR13, UR12, UR6 ;  /* 0x0000000c0d1572a4 */ /* 0x000fe4000f8e0206 */
[----:B------:R-:W-:Y:S02]  /*e390*/  UIADD3 UR20, UR7, -0x1, URZ ;  /* 0xffffffff07147890 */ /* 0x000fe4000fffe03f */
[----:B------:R-:W-:Y:S01]  /*e3a0*/  UIADD3 UR19, -UR14, URZ, URZ ;  /* 0x0000003f0e137290 */ /* 0x000fe2000fffe13f */
[----:B------:R-:W-:Y:S01]  /*e3b0*/  ULDC UR25, c[0x0][0x148] ;  /* 0x0000520000197ab9 */ /* 0x000fe20000000800 */
[----:B------:R-:W-:Y:S01]  /*e3c0*/  ULDC UR22, c[0x0][0x648] ;  /* 0x0001920000167ab9 */ /* 0x000fe20000000800 */
[----:B------:R-:W-:Y:S01]  /*e3d0*/  ULDC UR23, c[0x0][0x638] ;  /* 0x00018e0000177ab9 */ /* 0x000fe20000000800 */
        /* <DEDUP_REMOVED lines=14> */
.L_x_418:
[----:B------:R-:W-:Y:S01]  /*e4c0*/  UISETP.NE.AND UP0, UPT, UR46, URZ, UPT ;  /* 0x0000003f2e00728c */ /* 0x000fe2000bf05270 */
[----:B------:R-:W-:Y:S01]  /*e4d0*/  IMAD.MOV.U32 R0, RZ, RZ, 0x1 ;  /* 0x00000001ff007424 */ /* 0x000fe200078e00ff */
[----:B------:R-:W-:Y:S02]  /*e4e0*/  USHF.R.U64 UR4, UR6, UR22, UR8 ;  /* 0x0000001606047299 */ /* 0x000fe40008001208 */
[----:B------:R-:W-:Y:S02]  /*e4f0*/  ULOP3.LUT UR41, UR15, UR41, URZ, 0xc0, !UPT ;  /* 0x000000290f297292 */ /* 0x000fe4000f8ec03f */
[----:B------:R-:W-:Y:S02]  /*e500*/  UIADD3 UR5, -UR4, URZ, URZ ;  /* 0x0000003f04057290 */ /* 0x000fe4000fffe13f */
[----:B------:R-:W-:Y:S02]  /*e510*/  UIMAD UR41, UR24, UR4, UR41 ;  /* 0x00000004182972a4 */ /* 0x000fe4000f8e0229 */
[----:B------:R-:W-:-:S02]  /*e520*/  ULOP3.LUT UR16, UR16, UR20, URZ, 0xc0, !UPT ;  /* 0x0000001410107292 */ /* 0x000fc4000f8ec03f */
[----:B------:R-:W-:Y:S02]  /*e530*/  @UP0 UIMAD UR21, UR25, UR19, UR18 ;  /* 0x00000013191502a4 */ /* 0x000fe4000f8e0212 */
[----:B------:R-:W-:-:S03]  /*e540*/  UIMAD UR4, UR5, UR23, UR17 ;  /* 0x00000017050472a4 */ /* 0x000fc6000f8e0211 */
[----:B------:R-:W-:Y:S01]  /*e550*/  ULDC UR5, c[0x0][0x610] ;  /* 0x0001840000057ab9 */ /* 0x000fe20000000800 */
[----:B------:R-:W-:Y:S02]  /*e560*/  UIMAD UR4, UR4, UR7, UR16 ;  /* 0x00000007040472a4 */ /* 0x000fe4000f8e0210 */
[----:B------:R-:W-:-:S04]  /*e570*/  UIMAD UR41, UR41, UR5, UR21 ;  /* 0x00000005292972a4 */ /* 0x000fc8000f8e0215 */
[----:B------:R-:W-:Y:S02]  /*e580*/  USEL UR42, UR4, UR41, !UP0 ;  /* 0x00000029042a7287 */ /* 0x000fe4000c000000 */
[----:B------:R-:W-:-:S12]  /*e590*/  USEL UR41, UR41, UR4, !UP0 ;  /* 0x0000000429297287 */ /* 0x000fd8000c000000 */
.L_x_416:
[----:B------:R-:W-:-:S13]  /*e5a0*/  LOP3.LUT P0, RZ, R0, 0xff, RZ, 0xc0, !PT ;  /* 0x000000ff00ff7812 */ /* 0x000fda000780c0ff */
[----:B------:R-:W-:Y:S05]  /*e5b0*/  @P0 BRA `(.L_x_419) ;  /* 0xffffff2c00d80947 */ /* 0x000fea000383ffff */
[----:B------:R-:W-:Y:S05]  /*e5c0*/  EXIT ;  /* 0x000000000000794d */ /* 0x000fea0003800000 */
.L_x_8:
[----:B------:R-:W-:Y:S01]  /*e5d0*/  ULDC.64 UR4, c[0x0][0x650] ;  /* 0x0001940000047ab9 */ /* 0x000fe20000000a00 */
[----:B------:R-:W-:Y:S01]  /*e5e0*/  PRMT R0, RZ, 0x7610, R0 ;  /* 0x00007610ff007816 */ /* 0x000fe20000000000 */
[----:B------:R-:W-:Y:S01]  /*e5f0*/  IMAD.MOV.U32 R4, RZ, RZ, -0x1 ;  /* 0xffffffffff047424 */ /* 0x000fe200078e00ff */
[----:B------:R-:W-:Y:S01]  /*e600*/  ISETP.GE.U32.AND P0, PT, R16, UR4, PT ;  /* 0x0000000410007c0c */ /* 0x000fe2000bf06070 */
[----:B------:R-:W-:Y:S02]  /*e610*/  IMAD.MOV.U32 R6, RZ, RZ, -0x1 ;  /* 0xffffffffff067424 */ /* 0x000fe400078e00ff */
[----:B------:R-:W-:Y:S01]  /*e620*/  IMAD.MOV.U32 R8, RZ, RZ, -0x1 ;  /* 0xffffffffff087424 */ /* 0x000fe200078e00ff */
        /* <DEDUP_REMOVED lines=22> */
.L_x_421:
[----:B------:R-:W-:Y:S01]  /*e790*/  USHF.R.U64 UR4, UR14, UR19, UR15 ;  /* 0x000000130e047299 */ /* 0x000fe2000800120f */
[----:B------:R-:W-:Y:S01]  /*e7a0*/  R2UR UR7, R17 ;  /* 0x00000000110772ca */ /* 0x000fe200000e0000 */
[----:B------:R-:W-:Y:S02]  /*e7b0*/  USHF.R.U32.HI UR5, URZ, UR19, UR15 ;  /* 0x000000133f057299 */ /* 0x000fe4000801160f */
[----:B------:R-:W-:Y:S01]  /*e7c0*/  UIADD3 UR13, UP0, URZ, -UR4, URZ ;  /* 0x800000043f0d7290 */ /* 0x000fe2000ff1e03f */
[----:B------:R-:W-:Y:S01]  /*e7d0*/  ULDC.64 UR14, c[0x0][0x620] ;  /* 0x00018800000e7ab9 */ /* 0x000fe20000000a00 */
[----:B------:R-:W-:Y:S02]  /*e7e0*/  UMOV UR6, UR20 ;  /* 0x0000001400067c82 */ /* 0x000fe40008000000 */
[----:B------:R-:W-:Y:S02]  /*e7f0*/  UIADD3.X UR5, URZ, ~UR5, URZ, UP0, !UPT ;  /* 0x800000053f057290 */ /* 0x000fe400087fe43f */
[----:B------:R-:W-:-:S02]  /*e800*/  UISETP.NE.AND UP1, UPT, UR46, URZ, UPT ;  /* 0x0000003f2e00728c */ /* 0x000fc4000bf25270 */
[----:B------:R-:W-:Y:S02]  /*e810*/  UIMAD UR5, UR5, UR14, URZ ;  /* 0x0000000e050572a4 */ /* 0x000fe4000f8e023f */
[----:B------:R-:W-:Y:S02]  /*e820*/  UIMAD.WIDE.U32 UR6, UR13, UR14, UR6 ;  /* 0x0000000e0d0672a5 */ /* 0x000fe4000f8e0006 */
[----:B------:R-:W-:Y:S01]  /*e830*/  UIMAD UR5, UR13, UR15, UR5 ;  /* 0x0000000f0d0572a4 */ /* 0x000fe2000f8e0205 */
[----:B------:R-:W-:Y:S02]  /*e840*/  ULDC UR14, c[0x0][0x608] ;  /* 0x00018200000e7ab9 */ /* 0x000fe40000000800 */
[----:B------:R-:W-:Y:S01]  /*e850*/  ULDC UR13, c[0x0][0x618] ;  /* 0x00018600000d7ab9 */ /* 0x000fe20000000800 */
[----:B------:R-:W-:Y:S01]  /*e860*/  UIADD3 UR5, UR7, UR5, URZ ;  /* 0x0000000507057290 */ /* 0x000fe2000fffe03f */
[----:B------:R-:W-:Y:S01]  /*e870*/  ULDC UR22, c[0x0][0x658] ;  /* 0x0001960000167ab9 */ /* 0x000fe20000000800 */
[----:B------:R-:W-:-:S02]  /*e880*/  @UP1 UIMAD UR8, UR11, UR12, UR10 ;  /* 0x0000000c0b0812a4 */ /* 0x000fc4000f8e020a */
[----:B------:R-:W-:Y:S02]  /*e890*/  USHF.R.U64 UR17, UR6, UR13, UR5 ;  /* 0x0000000d06117299 */ /* 0x000fe40008001205 */
[----:B------:R-:W-:Y:S01]  /*e8a0*/  USHF.R.U32.HI UR5, URZ, UR13, UR5 ;  /* 0x0000000d3f057299 */ /* 0x000fe20008011605 */
[----:B------:R-:W-:Y:S01]  /*e8b0*/  ULDC.64 UR6, c[0x0][0x640] ;  /* 0x0001900000067ab9 */ /* 0x000fe20000000a00 */
[----:B------:R-:W-:Y:S01]  /*e8c0*/  UMOV UR10, 0xffffffff ;  /* 0xffffffff000a7882 */ /* 0x000fe20000000000 */
[----:B------:R-:W-:Y:S01]  /*e8d0*/  ISETP.NE.U32.AND P0, PT, RZ, UR6, PT ;  /* 0x00000006ff007c0c */ /* 0x000fe2000bf05070 */
[----:B------:R-:W-:Y:S02]  /*e8e0*/  USHF.R.U64 UR18, UR17, UR14, UR5 ;  /* 0x0000000e11127299 */ /* 0x000fe40008001205 */
[----:B------:R-:W-:Y:S01]  /*e8f0*/  USHF.R.U32.HI UR5, URZ, UR14, UR5 ;  /* 0x0000000e3f057299 */ /* 0x000fe20008011605 */
[----:B------:R-:W-:Y:S01]  /*e900*/  ISETP.NE.AND.EX P0, PT, RZ, UR7, PT, P0 ;  /* 0x00000007ff007c0c */ /* 0x000fe2000bf05300 */
[----:B------:R-:W-:-:S02]  /*e910*/  USHF.L.U32 UR11, UR10, UR22, URZ ;  /* 0x000000160a0b7299 */ /* 0x000fc4000800063f */
[----:B------:R-:W-:Y:S01]  /*e920*/  USHF.R.U64 UR19, UR18, UR22, UR5 ;  /* 0x0000001612137299 */ /* 0x000fe20008001205 */
[----:B------:R-:W-:Y:S01]  /*e930*/  ULDC UR20, c[0x0][0x600] ;  /* 0x0001800000147ab9 */ /* 0x000fe20000000800 */
[----:B------:R-:W-:Y:S02]  /*e940*/  USHF.R.U32.HI UR10, URZ, UR22, UR5 ;  /* 0x000000163f0a7299 */ /* 0x000fe40008011605 */
[----:B------:R-:W-:Y:S02]  /*e950*/  UIADD3 UR21, UR20, -0x1, URZ ;  /* 0xffffffff14157890 */ /* 0x000fe4000fffe03f */
[----:B------:R-:W-:Y:S01]  /*e960*/  ULOP3.LUT UR26, URZ, UR11, URZ, 0x33, !UPT ;  /* 0x0000000b3f1a7292 */ /* 0x000fe2000f8e333f */
        /* <DEDUP_REMOVED lines=17> */
.L_x_422:
[----:B------:R-:W-:Y:S01]  /*ea80*/  USHF.R.U64 UR6, UR5, UR23, UR10 ;  /* 0x0000001705067299 */ /* 0x000fe2000800120a */
[----:B------:R-:W-:Y:S01]  /*ea90*/  IMAD.MOV.U32 R0, RZ, RZ, 0x1 ;  /* 0x00000001ff007424 */ /* 0x000fe200078e00ff */
[----:B------:R-:W-:Y:S01]  /*eaa0*/  USHF.L.U32 UR25, UR25, UR22, URZ ;  /* 0x0000001619197299 */ /* 0x000fe2000800063f */
[----:B------:R-:W-:Y:S01]  /*eab0*/  IMAD.U32 R8, RZ, RZ, UR4 ;  /* 0x00000004ff087e24 */ /* 0x000fe2000f8e00ff */
[----:B------:R-:W-:Y:S02]  /*eac0*/  ULOP3.LUT UR5, UR18, UR26, URZ, 0xc0, !UPT ;  /* 0x0000001a12057292 */ /* 0x000fe4000f8ec03f */
[----:B------:R-:W-:Y:S02]  /*ead0*/  UIADD3 UR7, -UR6, URZ, URZ ;  /* 0x0000003f06077290 */ /* 0x000fe4000fffe13f */
[----:B------:R-:W-:Y:S02]  /*eae0*/  UIMAD UR6, UR25, UR6, UR5 ;  /* 0x00000006190672a4 */ /* 0x000fe4000f8e0205 */
[----:B------:R-:W-:-:S02]  /*eaf0*/  ULOP3.LUT UR17, UR17, UR21, URZ, 0xc0, !UPT ;  /* 0x0000001511117292 */ /* 0x000fc4000f8ec03f */
[----:B------:R-:W-:Y:S02]  /*eb00*/  UIMAD UR5, UR7, UR24, UR19 ;  /* 0x00000018070572a4 */ /* 0x000fe4000f8e0213 */
[----:B------:R-:W-:Y:S01]  /*eb10*/  UISETP.NE.AND UP0, UPT, UR46, URZ, UPT ;  /* 0x0000003f2e00728c */ /* 0x000fe2000bf05270 */
[----:B------:R-:W-:Y:S01]  /*eb20*/  ULDC UR7, c[0x0][0x610] ;  /* 0x0001840000077ab9 */ /* 0x000fe20000000800 */
[----:B------:R-:W-:Y:S02]  /*eb30*/  UIMAD UR5, UR5, UR20, UR17 ;  /* 0x00000014050572a4 */ /* 0x000fe4000f8e0211 */
[----:B------:R-:W-:-:S04]  /*eb40*/  UIMAD UR8, UR6, UR7, UR8 ;  /* 0x00000007060872a4 */ /* 0x000fc8000f8e0208 */
[----:B------:R-:W-:Y:S02]  /*eb50*/  USEL UR6, UR5, UR8, !UP0 ;  /* 0x0000000805067287 */ /* 0x000fe4000c000000 */
[----:B------:R-:W-:-:S04]  /*eb60*/  USEL UR8, UR8, UR5, !UP0 ;  /* 0x0000000508087287 */ /* 0x000fc8000c000000 */
[----:B------:R-:W-:Y:S02]  /*eb70*/  IMAD.U32 R6, RZ, RZ, UR6 ;  /* 0x00000006ff067e24 */ /* 0x000fe4000f8e00ff */
[----:B------:R-:W-:-:S07]  /*eb80*/  IMAD.U32 R4, RZ, RZ, UR8 ;  /* 0x00000008ff047e24 */ /* 0x000fce000f8e00ff */
.L_x_420:
[----:B------:R-:W-:-:S08]  /*eb90*/  NOP ;  /* 0x0000000000007918 */ /* 0x000fd00000000000 */
[----:B------:R-:W0:-:S00]  /*eba0*/  USETMAXREG.DEALLOC.CTAPOOL 0x28 ;  /* 0x00000028000079c8 */ /* 0x000e0000080e0500 */
[----:B------:R-:W-:-:S13]  /*ebb0*/  ISETP.NE.AND P0, PT, RZ, UR9, PT ;  /* 0x00000009ff007c0c */ /* 0x000fda000bf05270 */
[----:B------:R-:W-:Y:S05]  /*ebc0*/  @P0 EXIT ;  /* 0x000000000000094d */ /* 0x000fea0003800000 */
[----:B0-----:R-:W-:Y:S01]  /*ebd0*/  LOP3.LUT P0, RZ, R0, 0xff, RZ, 0xc0, !PT ;  /* 0x000000ff00ff7812 */ /* 0x001fe2000780c0ff */
[----:B------:R-:W-:Y:S02]  /*ebe0*/  IMAD.MOV.U32 R3, RZ, RZ, 0x1 ;  /* 0x00000001ff037424 */ /* 0x000fe400078e00ff */
[----:B------:R-:W-:-:S10]  /*ebf0*/  IMAD.MOV.U32 R0, RZ, RZ, RZ ;  /* 0x000000ffff007224 */ /* 0x000fd400078e00ff */
[----:B------:R-:W-:Y:S05]  /*ec00*/  @!P0 BRA `(.L_x_423) ;  /* 0x0000000c00588947 */ /* 0x000fea0003800000 */
[----:B------:R-:W0:Y:S01]  /*ec10*/  S2R R11, SR_CgaCtaId ;  /* 0x00000000000b7919 */ /* 0x000e220000008800 */
[----:B------:R-:W-:Y:S01]  /*ec20*/  ULDC UR4, c[0x0][0x28c] ;  /* 0x0000a30000047ab9 */ /* 0x000fe20000000800 */
[----:B------:R-:W-:Y:S01]  /*ec30*/  ULDC UR5, c[0x0][0x600] ;  /* 0x0001800000057ab9 */ /* 0x000fe20000000800 */
[----:B------:R-:W-:Y:S01]  /*ec40*/  UIADD3 UR9, UR4, 0xf, URZ ;  /* 0x0000000f04097890 */ /* 0x000fe2000fffe03f */
[----:B------:R-:W-:Y:S01]  /*ec50*/  BSSY B0, `(.L_x_423) ;  /* 0x00000d1000007945 */ /* 0x000fe20003800000 */
[----:B------:R-:W-:Y:S01]  /*ec60*/  ULDC UR7, c[0x0][0x658] ;  /* 0x0001960000077ab9 */ /* 0x000fe20000000800 */
[----:B------:R-:W-:Y:S01]  /*ec70*/  UMOV UR10, 0x1 ;  /* 0x00000001000a7882 */ /* 0x000fe20000000000 */
[----:B------:R-:W-:Y:S01]  /*ec80*/  UIADD3 UR4, UR5, -0x1, URZ ;  /* 0xffffffff05047890 */ /* 0x000fe2000fffe03f */
[----:B------:R-:W-:Y:S01]  /*ec90*/  IMAD.MOV.U32 R10, RZ, RZ, 0x1 ;  /* 0x00000001ff0a7424 */ /* 0x000fe200078e00ff */
[----:B------:R-:W-:Y:S01]  /*eca0*/  UMOV UR8, 0xffffffff ;  /* 0xffffffff00087882 */ /* 0x000fe20000000000 */
[----:B------:R-:W-:Y:S01]  /*ecb0*/  USHF.L.U32 UR5, UR10, UR7, URZ ;  /* 0x000000070a057299 */ /* 0x000fe2000800063f */
[----:B------:R-:W-:Y:S01]  /*ecc0*/  IMAD.MOV.U32 R3, RZ, RZ, 0x1 ;  /* 0x00000001ff037424 */ /* 0x000fe200078e00ff */
[----:B------:R-:W-:Y:S01]  /*ecd0*/  USHF.R.S32.HI UR10, URZ, 0x1f, UR9 ;  /* 0x0000001f3f0a7899 */ /* 0x000fe20008011409 */
[----:B------:R-:W-:Y:S01]  /*ece0*/  IMAD.MOV.U32 R0, RZ, RZ, RZ ;  /* 0x000000ffff007224 */ /* 0x000fe200078e00ff */
[----:B------:R-:W-:Y:S01]  /*ecf0*/  ULDC UR6, c[0x0][0xc] ;  /* 0x0000030000067ab9 */ /* 0x000fe20000000800 */
[----:B------:R-:W-:-:S02]  /*ed00*/  USHF.L.U32 UR11, UR8, UR7, URZ ;  /* 0x00000007080b7299 */ /* 0x000fc4000800063f */
[----:B------:R-:W-:Y:S01]  /*ed10*/  ULEA.HI UR10, UR10, UR9, URZ, 0x4 ;  /* 0x000000090a0a7291 */ /* 0x000fe2000f8f203f */
[----:B------:R-:W-:Y:S01]  /*ed20*/  ULDC UR7, c[0x0][0x10] ;  /* 0x0000040000077ab9 */ /* 0x000fe20000000800 */
[----:B------:R-:W-:Y:S01]  /*ed30*/  ULDC UR8, c[0x0][0x14] ;  /* 0x0000050000087ab9 */ /* 0x000fe20000000800 */
[----:B------:R-:W-:Y:S02]  /*ed40*/  UIMAD.WIDE.U32 UR6, UR6, UR7, URZ ;  /* 0x00000007060672a5 */ /* 0x000fe4000f8e003f */
[----:B------:R-:W-:Y:S02]  /*ed50*/  USHF.R.S32.HI UR18, URZ, 0x4, UR10 ;  /* 0x000000043f127899 */ /* 0x000fe4000801140a */
[----:B------:R-:W-:Y:S02]  /*ed60*/  UIMAD.WIDE.U32 UR22, UR6, UR8, URZ ;  /* 0x00000008061672a5 */ /* 0x000fe4000f8e003f */
[----:B------:R-:W-:Y:S02]  /*ed70*/  UIMAD UR13, UR7, UR8, URZ ;  /* 0x00000008070d72a4 */ /* 0x000fe4000f8e023f */
[----:B------:R-:W-:-:S02]  /*ed80*/  ULOP3.LUT UR21, UR40, 0x2, URZ, 0xfc, !UPT ;  /* 0x0000000228157892 */ /* 0x000fc4000f8efc3f */
[----:B------:R-:W-:Y:S01]  /*ed90*/  ULOP3.LUT UR19, URZ, UR11, URZ, 0x33, !UPT ;  /* 0x0000000b3f137292 */ /* 0x000fe2000f8e333f */
[----:B0-----:R-:W-:Y:S01]  /*eda0*/  LOP3.LUT R11, R11, 0x1, RZ, 0xc0, !PT ;  /* 0x000000010b0b7812 */ /* 0x001fe200078ec0ff */
[----:B------:R-:W-:Y:S02]  /*edb0*/  UIADD3 UR13, UR23, UR13, URZ ;  /* 0x0000000d170d7290 */ /* 0x000fe4000fffe03f */
[----:B------:R-:W-:Y:S01]  /*edc0*/  UIADD3 UR26, UR18, 0x1, URZ ;  /* 0x00000001121a7890 */ /* 0x000fe2000fffe03f */
[----:B------:R-:W-:-:S11]  /*edd0*/  ULDC.64 UR24, c[0x0][0x198] ;  /* 0x0000660000187ab9 */ /* 0x000fd60000000a00 */
.L_x_434:
[----:B------:R-:W-:-:S03]  /*ede0*/  UMOV UR6, 0xffffffff ;  /* 0xffffffff00067882 */ /* 0x000fc60000000000 */
[----:B------:R-:W-:Y:S05]  /*edf0*/  BRA.DIV UR6, `(.L_x_424) ;  /* 0x00000016067c7947 */ /* 0x000fea000b800000 */
[----:B------:R-:W-:-:S13]  /*ee00*/  ELECT P6, URZ, PT ;  /* 0x00000000003f782f */ /* 0x000fda00038c0000 */
.L_x_457:
[----:B------:R-:W0:Y:S01]  /*ee10*/  LDC R5, c[0x0][0x28c] ;  /* 0x0000a300ff057b82 */ /* 0x000e220000000800 */
[----:B------:R-:W-:Y:S01]  /*ee20*/  BSSY B1, `(.L_x_425) ;  /* 0x000003b000017945 */ /* 0x000fe20003800000 */
[----:B0-----:R-:W-:-:S13]  /*ee30*/  ISETP.LT.OR P6, PT, R5, 0x1, !P6 ;  /* 0x000000010500780c */ /* 0x001fda00077c1670 */
[----:B------:R-:W-:Y:S05]  /*ee40*/  @P6 BRA `(.L_x_426) ;  /* 0x0000000000e06947 */ /* 0x000fea0003800000 */
[----:B------:R-:W-:Y:S02]  /*ee50*/  IMAD R5, R6, 0x2, R11 ;  /* 0x0000000206057824 */ /* 0x000fe400078e020b */
[----:B------:R-:W-:Y:S02]  /*ee60*/  IMAD.SHL.U32 R12, R4, 0x100, RZ ;  /* 0x00000100040c7824 */ /* 0x000fe400078e00ff */
[----:B------:R-:W-:Y:S02]  /*ee70*/  IMAD.MOV.U32 R15, RZ, RZ, RZ ;  /* 0x000000ffff0f7224 */ /* 0x000fe400078e00ff */
[----:B------:R-:W-:Y:S02]  /*ee80*/  IMAD.U32 R18, RZ, RZ, UR26 ;  /* 0x0000001aff127e24 */ /* 0x000fe4000f8e00ff */
[----:B------:R-:W-:Y:S02]  /*ee90*/  IMAD.MOV.U32 R4, RZ, RZ, R3 ;  /* 0x000000ffff047224 */ /* 0x000fe400078e0003 */
[----:B------:R-:W-:-:S02]  /*eea0*/  IMAD.MOV.U32 R6, RZ, RZ, R0 ;  /* 0x000000ffff067224 */ /* 0x000fc400078e0000 */
[----:B------:R-:W-:-:S07]  /*eeb0*/  IMAD R9, R5, 0x60, RZ ;  /* 0x0000006005097824 */ /* 0x000fce00078e02ff */
.L_x_429:
[----:B------:R-:W0:Y:S01]  /*eec0*/  S2R R14, SR_CgaCtaId ;  /* 0x00000000000e7919 */ /* 0x000e220000008800 */
[----:B------:R-:W-:Y:S02]  /*eed0*/  MOV R5, 0x400 ;  /* 0x0000040000057802 */ /* 0x000fe40000000f00 */
[----:B------:R-:W-:-:S13]  /*eee0*/  LOP3.LUT P1, RZ, R2, 0x7f, RZ, 0xc0, !PT ;  /* 0x0000007f02ff7812 */ /* 0x000fda000782c0ff */
[----:B------:R-:W1:Y:S01]  /*eef0*/  @!P1 LDC R7, c[0x0][0x500] ;  /* 0x00014000ff079b82 */ /* 0x000e620000000800 */
[----:B0-----:R-:W-:Y:S02]  /*ef00*/  LEA R13, R14, R5, 0x18 ;  /* 0x000000050e0d7211 */ /* 0x001fe400078ec0ff */
[----:B------:R-:W-:-:S03]  /*ef10*/  SHF.L.U32 R5, R4, 0x1f, RZ ;  /* 0x0000001f04057819 */ /* 0x000fc600000006ff */
[----:B------:R-:W-:-:S04]  /*ef20*/  IMAD R14, R6, 0x8, R13 ;  /* 0x00000008060e7824 */ /* 0x000fc800078e020d */
[----:B------:R-:W0:Y:S02]  /*ef30*/  SYNCS.PHASECHK.TRANS64.TRYWAIT P0, [R14+URZ+0x80], R5 ;  /* 0x000080050e0075a7 */ /* 0x000e24000800017f */
[----:B01----:R-:W-:Y:S05]  /*ef40*/  @!P0 BRA `(.L_x_427) ;  /* 0x0000001400488947 */ /* 0x003fea0003800000 */
.L_x_458:
[----:B------:R-:W-:Y:S01]  /*ef50*/  UPRMT UR6, UR21, 0x9910, URZ ;  /* 0x0000991015067896 */ /* 0x000fe2000800003f */
[----:B------:R1:W-:Y:S03]  /*ef60*/  @!P1 SYNCS.ARRIVE.TRANS64 RZ, [R14+URZ], R7 ;  /* 0x000000070eff99a7 */ /* 0x0003e6000800003f */
[----:B------:R-:W-:-:S06]  /*ef70*/  UISETP.NE.AND UP0, UPT, UR6, 0x2, UPT ;  /* 0x000000020600788c */ /* 0x000fcc000bf05270 */
[----:B------:R-:W-:-:S13]  /*ef80*/  PLOP3.LUT P0, PT, PT, PT, UP0, 0x80, 0x0 ;  /* 0x000000000000781c */ /* 0x000fda0003f0f008 */
[----:B-1----:R-:W-:Y:S05]  /*ef90*/  @P0 BRA `(.L_x_428) ;  /* 0x0000000000040947 */ /* 0x002fea0003800000 */
[----:B------:R-:W-:Y:S01]  /*efa0*/  BPT.TRAP 0x1 ;  /* 0x000000040000795c */ /* 0x000fe20000300000 */
.L_x_428:
[----:B0-----:R-:W-:Y:S01]  /*efb0*/  IMAD R5, R6, 0x2, R11 ;  /* 0x0000000206057824 */ /* 0x001fe200078e020b */
[----:B------:R-:W-:Y:S01]  /*efc0*/  R2UR UR9, R14 ;  /* 0x000000000e0972ca */ /* 0x000fe200000e0000 */
[--C-:B------:R-:W-:Y:S01]  /*efd0*/  IMAD R7, R6, 0x2000, R13.reuse ;  /* 0x0000200006077824 */ /* 0x100fe200078e020d */
[----:B------:R-:W-:Y:S01]  /*efe0*/  UIADD3 UR6, UP0, UR24, 0xf0, URZ ;  /* 0x000000f018067890 */ /* 0x000fe2000ff1e03f */
[----:B------:R-:W-:Y:S01]  /*eff0*/  IMAD R5, R5, 0x600, RZ ;  /* 0x0000060005057824 */ /* 0x000fe200078e02ff */
[----:B------:R-:W-:Y:S01]  /*f000*/  R2UR UR11, R12 ;  /* 0x000000000c0b72ca */ /* 0x000fe200000e0000 */
[----:B------:R-:W-:Y:S01]  /*f010*/  VIADD R18, R18, 0xffffffff ;  /* 0xffffffff12127836 */ /* 0x000fe20000000000 */
[----:B------:R-:W-:Y:S01]  /*f020*/  R2UR UR7, R7 ;  /* 0x00000000070772ca */ /* 0x000fe200000e0000 */
[----:B------:R-:W-:Y:S01]  /*f030*/  IMAD R5, R5, 0x2, R13 ;  /* 0x0000000205057824 */ /* 0x000fe200078e020d */
[----:B------:R-:W-:Y:S01]  /*f040*/  R2UR UR10, R15 ;  /* 0x000000000f0a72ca */ /* 0x000fe200000e0000 */
[----:B------:R-:W-:Y:S01]  /*f050*/  UIADD3 UR28, UP1, UR24, 0x1f0, URZ ;  /* 0x000001f0181c7890 */ /* 0x000fe2000ff3e03f */
[----:B------:R-:W-:Y:S01]  /*f060*/  R2UR UR12, R8 ;  /* 0x00000000080c72ca */ /* 0x000fe200000e0000 */
[----:B------:R-:W-:Y:S01]  /*f070*/  VIADD R6, R6, 0x1 ;  /* 0x0000000106067836 */ /* 0x000fe20000000000 */
[----:B------:R-:W-:Y:S01]  /*f080*/  R2UR UR8, R5 ;  /* 0x00000000050872ca */ /* 0x000fe200000e0000 */
[----:B------:R-:W-:Y:S01]  /*f090*/  UIADD3.X UR29, URZ, UR25, URZ, UP1, !UPT ;  /* 0x000000193f1d7290 */ /* 0x000fe20008ffe43f */
[----:B------:R-:W-:Y:S01]  /*f0a0*/  R2UR UR20, R9 ;  /* 0x00000000091472ca */ /* 0x000fe200000e0000 */
[----:B------:R-:W-:Y:S01]  /*f0b0*/  UMOV UR14, 0x0 ;  /* 0x00000000000e7882 */ /* 0x000fe20000000000 */
[----:B------:R-:W-:Y:S01]  /*f0c0*/  ISETP.GT.AND P1, PT, R18, 0x1, PT ;  /* 0x000000011200780c */ /* 0x000fe20003f24270 */
[----:B------:R-:W-:Y:S01]  /*f0d0*/  UMOV UR15, 0x10000000 ;  /* 0x10000000000f7882 */ /* 0x000fe20000000000 */
[C---:B------:R-:W-:Y:S01]  /*f0e0*/  ISETP.NE.AND P0, PT, R6.reuse, 0x10, PT ;  /* 0x000000100600780c */ /* 0x040fe20003f05270 */
[----:B------:R-:W-:Y:S01]  /*f0f0*/  UIADD3 UR16, UR7, 0x200, URZ ;  /* 0x0000020007107890 */ /* 0x000fe2000fffe03f */
[----:B------:R-:W-:Y:S01]  /*f100*/  VIADD R15, R15, 0x10 ;  /* 0x000000100f0f7836 */ /* 0x000fe20000000000 */
[----:B------:R-:W-:Y:S01]  /*f110*/  UIADD3.X UR7, URZ, UR25, URZ, UP0, !UPT ;  /* 0x000000193f077290 */ /* 0x000fe200087fe43f */
[----:B------:R-:W-:Y:S01]  /*f120*/  SEL R5, RZ, 0x1, P0 ;  /* 0x00000001ff057807 */ /* 0x000fe20000000000 */
[----:B------:R-:W-:Y:S01]  /*f130*/  UMOV UR27, 0x30000 ;  /* 0x00030000001b7882 */ /* 0x000fe20000000000 */
[----:B------:R-:W-:Y:S01]  /*f140*/  SEL R6, R6, RZ, P0 ;  /* 0x000000ff06067207 */ /* 0x000fe20000000000 */
[----:B------:R-:W-:Y:S01]  /*f150*/  UIADD3 UR17, UR8, 0x20200, URZ ;  /* 0x0002020008117890 */ /* 0x000fe2000fffe03f */
[----:B------:R-:W-:-:S02]  /*f160*/  LOP3.LUT R4, R4, R5, RZ, 0x3c, !PT ;  /* 0x0000000504047212 */ /* 0x000fc400078e3cff */
[----:B------:R-:W-:Y:S02]  /*f170*/  UMOV UR8, UR16 ;  /* 0x0000001000087c82 */ /* 0x000fe40008000000 */
[----:B------:R0:W-:Y:S02]  /*f180*/  UTMALDG.3D [UR8], [UR6], desc[UR14] ;  /* 0x00000e08060075b4 */ /* 0x0001e40008011000 */
[----:B0-----:R-:W-:Y:S01]  /*f190*/  UMOV UR8, UR17 ;  /* 0x0000001100087c82 */ /* 0x001fe20008000000 */
[----:B------:R-:W-:Y:S02]  /*f1a0*/  UMOV UR11, UR20 ;  /* 0x00000014000b7c82 */ /* 0x000fe40008000000 */
[----:B------:R0:W-:Y:S02]  /*f1b0*/  UTMALDG.3D.MULTICAST [UR8], [UR28], UR27, desc[UR14] ;  /* 0x00000e081c0073b4 */ /* 0x0001e4000801181b */
[----:B0-----:R-:W-:Y:S05]  /*f1c0*/  @P1 BRA `(.L_x_429) ;  /* 0xfffffffc003c1947 */ /* 0x001fea000383ffff */
.L_x_426:
[----:B------:R-:W-:Y:S05]  /*f1d0*/  BSYNC B1 ;  /* 0x0000000000017941 */ /* 0x000fea0003800000 */
.L_x_425:
[----:B------:R-:W-:Y:S01]  /*f1e0*/  LOP3.LUT P2, RZ, R10, 0xff, RZ, 0xc0, !PT ;  /* 0x000000ff0aff7812 */ /* 0x000fe2000784c0ff */
[----:B------:R-:W-:Y:S01]  /*f1f0*/  VIADD R0, R0, UR18 ;  /* 0x0000001200007c36 */ /* 0x000fe20008000000 */
[----:B------:R-:W-:Y:S01]  /*f200*/  ULDC.64 UR6, c[0x0][0x650] ;  /* 0x0001940000067ab9 */ /* 0x000fe20000000a00 */
[----:B------:R-:W-:Y:S01]  /*f210*/  IMAD.U32 R7, RZ, RZ, UR18 ;  /* 0x00000012ff077e24 */ /* 0x000fe2000f8e00ff */
[----:B------:R-:W-:Y:S01]  /*f220*/  BSSY B1, `(.L_x_430) ;  /* 0x0000071000017945 */ /* 0x000fe20003800000 */
[----:B------:R-:W-:Y:S01]  /*f230*/  IMAD.MOV.U32 R8, RZ, RZ, -0x1 ;  /* 0xffffffffff087424 */ /* 0x000fe200078e00ff */
[----:B------:R-:W-:Y:S02]  /*f240*/  SHF.R.U32.HI R4, RZ, 0x4, R0 ;  /* 0x00000004ff047819 */ /* 0x000fe40000011600 */
[----:B------:R-:W-:Y:S02]  /*f250*/  ISETP.GT.U32.AND P0, PT, R0, 0xf, PT ;  /* 0x0000000f0000780c */ /* 0x000fe40003f04070 */
[----:B------:R-:W-:-:S02]  /*f260*/  LOP3.LUT R4, R4, 0x1, RZ, 0xc0, !PT ;  /* 0x0000000104047812 */ /* 0x000fc400078ec0ff */
[----:B------:R-:W-:Y:S01]  /*f270*/  ISETP.LT.U32.AND P0, PT, R7, 0x10, P0 ;  /* 0x000000100700780c */ /* 0x000fe20000701070 */
[----:B------:R-:W0:Y:S01]  /*f280*/  @P2 S2R R6, SR_CgaCtaId ;  /* 0x0000000000062919 */ /* 0x000e220000008800 */
[----:B------:R-:W-:Y:S02]  /*f290*/  @P2 MOV R5, 0x400 ;  /* 0x0000040000052802 */ /* 0x000fe40000000f00 */
[----:B------:R-:W-:Y:S01]  /*f2a0*/  ISETP.NE.U32.AND P1, PT, R4, 0x1, PT ;  /* 0x000000010400780c */ /* 0x000fe20003f25070 */
[----:B------:R-:W-:Y:S01]  /*f2b0*/  IMAD.U32 R4, RZ, RZ, UR18 ;  /* 0x00000012ff047e24 */ /* 0x000fe2000f8e00ff */
[----:B------:R-:W-:Y:S02]  /*f2c0*/  LOP3.LUT R0, R0, 0xf, RZ, 0xc0, !PT ;  /* 0x0000000f00007812 */ /* 0x000fe400078ec0ff */
[----:B------:R-:W-:Y:S02]  /*f2d0*/  PRMT R10, RZ, 0x7610, R10 ;  /* 0x00007610ff0a7816 */ /* 0x000fe4000000000a */
[----:B------:R-:W-:-:S02]  /*f2e0*/  ISETP.GT.U32.AND P1, PT, R4, 0xf, !P1 ;  /* 0x0000000f0400780c */ /* 0x000fc40004f24070 */
[----:B------:R-:W-:Y:S02]  /*f2f0*/  SEL R4, RZ, 0x1, !P0 ;  /* 0x00000001ff047807 */ /* 0x000fe40004000000 */
[----:B0-----:R-:W-:Y:S01]  /*f300*/  @P2 LEA R5, R6, R5, 0x18 ;  /* 0x0000000506052211 */ /* 0x001fe200078ec0ff */
[----:B------:R-:W-:-:S03]  /*f310*/  IMAD.MOV.U32 R6, RZ, RZ, -0x1 ;  /* 0xffffffffff067424 */ /* 0x000fc600078e00ff */
[----:B------:R0:W-:Y:S01]  /*f320*/  @P2 SYNCS.ARRIVE.TRANS64.A1T0 RZ, [R5+URZ+0x118], RZ ;  /* 0x000118ff05ff29a7 */ /* 0x0001e2000810003f */
[----:B------:R-:W-:-:S04]  /*f330*/  IADD3 R16, P2, R16, UR22, RZ ;  /* 0x0000001610107c10 */ /* 0x000fc8000ff5e0ff */
[----:B------:R-:W-:Y:S02]  /*f340*/  IADD3.X R17, R17, UR13, RZ, P2, !PT ;  /* 0x0000000d11117c10 */ /* 0x000fe400097fe4ff */
[----:B------:R-:W-:Y:S02]  /*f350*/  ISETP.GE.U32.AND P2, PT, R16, UR6, PT ;  /* 0x0000000610007c0c */ /* 0x000fe4000bf46070 */
[----:B0-----:R-:W-:Y:S02]  /*f360*/  SEL R5, RZ, 0x1, !P1 ;  /* 0x00000001ff057807 */ /* 0x001fe40004800000 */
[----:B------:R-:W-:Y:S02]  /*f370*/  ISETP.GE.U32.AND.EX P0, PT, R17, UR7, PT, P2 ;  /* 0x0000000711007c0c */ /* 0x000fe4000bf06120 */
[----:B------:R-:W-:Y:S01]  /*f380*/  LOP3.LUT R3, R5, R3, R4, 0x96, !PT ;  /* 0x0000000305037212 */ /* 0x000fe200078e9604 */
[----:B------:R-:W-:Y:S01]  /*f390*/  IMAD.MOV.U32 R4, RZ, RZ, -0x1 ;  /* 0xffffffffff047424 */ /* 0x000fe200078e00ff */
[----:B------:R-:W-:-:S09]  /*f3a0*/  PRMT R5, RZ, 0x7610, R5 ;  /* 0x00007610ff057816 */ /* 0x000fd20000000005 */
[----:B------:R-:W-:Y:S05]  /*f3b0*/  @P0 BRA `(.L_x_431) ;  /* 0x00000004005c0947 */ /* 0x000fea0003800000 */
[----:B------:R-:W-:Y:S01]  /*f3c0*/  ULDC.64 UR6, c[0x0][0x628] ;  /* 0x00018a0000067ab9 */ /* 0x000fe20000000a00 */
[----:B------:R-:W0:Y:S01]  /*f3d0*/  S2R R13, SR_CTAID.X ;  /* 0x00000000000d7919 */ /* 0x000e220000002500 */
[----:B------:R-:W-:Y:S01]  /*f3e0*/  ISETP.NE.U32.AND P0, PT, RZ, UR6, PT ;  /* 0x00000006ff007c0c */ /* 0x000fe2000bf05070 */
[----:B------:R-:W-:Y:S01]  /*f3f0*/  ULDC UR9, c[0x0][0x630] ;  /* 0x00018c0000097ab9 */ /* 0x000fe20000000800 */
[----:B------:R-:W-:Y:S01]  /*f400*/  IMAD.MOV.U32 R4, RZ, RZ, R16 ;  /* 0x000000ffff047224 */ /* 0x000fe200078e0010 */
[----:B------:R-:W1:Y:S01]  /*f410*/  S2R R12, SR_CTAID.Y ;  /* 0x00000000000c7919 */ /* 0x000e620000002600 */
[----:B------:R-:W-:Y:S01]  /*f420*/  ISETP.NE.AND.EX P0, PT, RZ, UR7, PT, P0 ;  /* 0x00000007ff007c0c */ /* 0x000fe2000bf05300 */
[----:B------:R-:W-:-:S12]  /*f430*/  IMAD.MOV.U32 R5, RZ, RZ, R17 ;  /* 0x000000ffff057224 */ /* 0x000fd800078e0011 */
[----:B------:R-:W-:Y:S05]  /*f440*/  @!P0 BRA `(.L_x_432) ;  /* 0x0000000000288947 */ /* 0x000fea0003800000 */
[----:B------:R-:W-:Y:S02]  /*f450*/  ULDC UR8, c[0x0][0x634] ;  /* 0x00018d0000087ab9 */ /* 0x000fe40000000800 */
[----:B------:R-:W-:-:S05]  /*f460*/  IADD3 R9, P0, R16, UR8, RZ ;  /* 0x0000000810097c10 */ /* 0x000fca000ff1e0ff */
[----:B------:R-:W-:-:S04]  /*f470*/  IMAD.X R15, RZ, RZ, R17, P0 ;  /* 0x000000ffff0f7224 */ /* 0x000fc800000e0611 */
[----:B------:R-:W-:-:S04]  /*f480*/  IMAD.WIDE.U32 R6, R15, UR6, RZ ;  /* 0x000000060f067c25 */ /* 0x000fc8000f8e00ff */
[----:B------:R-:W-:-:S04]  /*f490*/  IMAD.WIDE.U32 R6, P0, R9, UR7, R6 ;  /* 0x0000000709067c25 */ /* 0x000fc8000f800006 */
[----:B------:R-:W-:Y:S01]  /*f4a0*/  IMAD.WIDE.U32 R8, R9, UR6, RZ ;  /* 0x0000000609087c25 */ /* 0x000fe2000f8e00ff */
[----:B------:R-:W-:-:S03]  /*f4b0*/  IADD3.X R5, RZ, RZ, RZ, P0, !PT ;  /* 0x000000ffff057210 */ /* 0x000fc600007fe4ff */
[----:B------:R-:W-:Y:S01]  /*f4c0*/  IMAD.MOV.U32 R4, RZ, RZ, R7 ;  /* 0x000000ffff047224 */ /* 0x000fe200078e0007 */
[----:B------:R-:W-:-:S05]  /*f4d0*/  IADD3 RZ, P0, R9, R6, RZ ;  /* 0x0000000609ff7210 */ /* 0x000fca0007f1e0ff */
[----:B------:R-:W-:-:S08]  /*f4e0*/  IMAD.WIDE.U32.X R4, R15, UR7, R4, P0 ;  /* 0x000000070f047c25 */ /* 0x000fd000080e0404 */
.L_x_432:
[--C-:B------:R-:W-:Y:S01]  /*f4f0*/  SHF.R.U64 R8, R4, UR9, R5.reuse ;  /* 0x0000000904087c19 */ /* 0x100fe20008001205 */
[----:B------:R-:W-:Y:S01]  /*f500*/  ULDC.64 UR6, c[0x0][0x620] ;  /* 0x0001880000067ab9 */ /* 0x000fe20000000a00 */
[----:B------:R-:W-:Y:S01]  /*f510*/  SHF.R.U32.HI R4, RZ, UR9, R5 ;  /* 0x00000009ff047c19 */ /* 0x000fe20008011605 */
[----:B------:R-:W2:Y:S01]  /*f520*/  LDC R20, c[0x0][0x144] ;  /* 0x00005100ff147b82 */ /* 0x000ea20000000800 */
[----:B------:R-:W-:Y:S01]  /*f530*/  IADD3 R7, P0, RZ, -R8, RZ ;  /* 0x80000008ff077210 */ /* 0x000fe20007f1e0ff */
[----:B------:R-:W-:Y:S01]  /*f540*/  ULDC.64 UR10, c[0x0][0x640] ;  /* 0x00019000000a7ab9 */ /* 0x000fe20000000a00 */
[----:B------:R-:W-:Y:S01]  /*f550*/  ULDC UR8, c[0x0][0x608] ;  /* 0x0001820000087ab9 */ /* 0x000fe20000000800 */
[----:B------:R-:W-:Y:S02]  /*f560*/  UISETP.NE.AND UP0, UPT, UR46, URZ, UPT ;  /* 0x0000003f2e00728c */ /* 0x000fe4000bf05270 */
[----:B------:R-:W-:Y:S01]  /*f570*/  IMAD.X R4, RZ, RZ, ~R4, P0 ;  /* 0x000000ffff047224 */ /* 0x000fe200000e0e04 */
[----:B------:R-:W-:Y:S01]  /*f580*/  ISETP.NE.U32.AND P0, PT, RZ, UR10, PT ;  /* 0x0000000aff007c0c */ /* 0x000fe2000bf05070 */
[----:B------:R-:W3:Y:S02]  /*f590*/  LDC R15, c[0x0][0x148] ;  /* 0x00005200ff0f7b82 */ /* 0x000ee40000000800 */
[----:B------:R-:W-:Y:S01]  /*f5a0*/  IMAD R6, R4, UR6, RZ ;  /* 0x0000000604067c24 */ /* 0x000fe2000f8e02ff */
[----:B------:R-:W-:Y:S01]  /*f5b0*/  ISETP.NE.AND.EX P0, PT, RZ, UR11, PT, P0 ;  /* 0x0000000bff007c0c */ /* 0x000fe2000bf05300 */
[----:B------:R-:W-:Y:S01]  /*f5c0*/  IMAD.WIDE.U32 R4, R7, UR6, R16 ;  /* 0x0000000607047c25 */ /* 0x000fe2000f8e0010 */
[----:B------:R-:W-:Y:S01]  /*f5d0*/  ULDC UR6, c[0x0][0x150] ;  /* 0x0000540000067ab9 */ /* 0x000fe20000000800 */
[----:B------:R-:W-:-:S02]  /*f5e0*/  PLOP3.LUT P2, PT, PT, PT, UP0, 0x80, 0x0 ;  /* 0x000000000000781c */ /* 0x000fc40003f4f008 */
[----:B------:R-:W-:Y:S01]  /*f5f0*/  IMAD R7, R7, UR7, R6 ;  /* 0x0000000707077c24 */ /* 0x000fe2000f8e0206 */
[----:B0-----:R-:W-:Y:S01]  /*f600*/  I2FP.F32.U32 R6, R13 ;  /* 0x0000000d00067245 */ /* 0x001fe20000201000 */
[----:B------:R-:W-:Y:S02]  /*f610*/  ULDC UR7, c[0x0][0x154] ;  /* 0x0000550000077ab9 */ /* 0x000fe40000000800 */
[----:B------:R-:W-:Y:S02]  /*f620*/  IMAD.IADD R5, R5, 0x1, R7 ;  /* 0x0000000105057824 */ /* 0x000fe400078e0207 */
[----:B------:R-:W-:Y:S01]  /*f630*/  FMUL R6, R6, UR6 ;  /* 0x0000000606067c20 */ /* 0x000fe20008400000 */
[----:B------:R-:W-:Y:S02]  /*f640*/  ULDC UR6, c[0x0][0x618] ;  /* 0x0001860000067ab9 */ /* 0x000fe40000000800 */
[--C-:B------:R-:W-:Y:S02]  /*f650*/  SHF.R.U64 R9, R4, UR6, R5.reuse ;  /* 0x0000000604097c19 */ /* 0x100fe40008001205 */
[----:B-1----:R-:W-:Y:S01]  /*f660*/  I2FP.F32.U32 R4, R12 ;  /* 0x0000000c00047245 */ /* 0x002fe20000201000 */
[----:B------:R-:W0:Y:S04]  /*f670*/  F2I.U32.TRUNC.NTZ R6, R6 ;  /* 0x0000000600067305 */ /* 0x000e28000020f000 */
[----:B------:R-:W-:Y:S01]  /*f680*/  FMUL R7, R4, UR7 ;  /* 0x0000000704077c20 */ /* 0x000fe20008400000 */
[----:B------:R-:W-:Y:S01]  /*f690*/  SHF.R.U32.HI R4, RZ, UR6, R5 ;  /* 0x00000006ff047c19 */ /* 0x000fe20008011605 */
[----:B------:R-:W-:-:S02]  /*f6a0*/  ULDC UR6, c[0x0][0x658] ;  /* 0x0001960000067ab9 */ /* 0x000fc40000000800 */
[----:B------:R1:W4:Y:S01]  /*f6b0*/  F2I.U32.TRUNC.NTZ R19, R7 ;  /* 0x0000000700137305 */ /* 0x000322000020f000 */
[--C-:B------:R-:W-:Y:S02]  /*f6c0*/  SHF.R.U64 R18, R9, UR8, R4.reuse ;  /* 0x0000000809127c19 */ /* 0x100fe40008001204 */
[----:B------:R-:W-:Y:S01]  /*f6d0*/  SHF.R.U32.HI R5, RZ, UR8, R4 ;  /* 0x00000008ff057c19 */ /* 0x000fe20008011604 */
[----:B0-----:R-:W-:-:S03]  /*f6e0*/  IMAD.MOV R4, RZ, RZ, -R6 ;  /* 0x000000ffff047224 */ /* 0x001fc600078e0a06 */
[--C-:B------:R-:W-:Y:S02]  /*f6f0*/  SHF.R.U64 R14, R18, UR6, R5.reuse ;  /* 0x00000006120e7c19 */ /* 0x100fe40008001205 */
[----:B------:R-:W-:Y:S01]  /*f700*/  SHF.R.U32.HI R6, RZ, UR6, R5 ;  /* 0x00000006ff067c19 */ /* 0x000fe20008011605 */
[----:B--2---:R-:W-:Y:S02]  /*f710*/  IMAD R21, R20, R4, R13 ;  /* 0x0000000414157224 */ /* 0x004fe400078e020d */
[----:B------:R-:W-:Y:S02]  /*f720*/  IMAD.MOV.U32 R4, RZ, RZ, R14 ;  /* 0x000000ffff047224 */ /* 0x000fe400078e000e */
[----:B------:R-:W-:Y:S01]  /*f730*/  IMAD.MOV.U32 R5, RZ, RZ, R6 ;  /* 0x000000ffff057224 */ /* 0x000fe200078e0006 */
[----:B-1--4-:R-:W-:Y:S06]  /*f740*/  @!P0 BRA `(.L_x_433) ;  /* 0x0000000000288947 */ /* 0x012fec0003800000 */
[----:B------:R-:W-:Y:S02]  /*f750*/  ULDC UR6, c[0x0][0x64c] ;  /* 0x0001930000067ab9 */ /* 0x000fe40000000800 */
[----:B------:R-:W-:-:S05]  /*f760*/  IADD3 R5, P0, R14, UR6, RZ ;  /* 0x000000060e057c10 */ /* 0x000fca000ff1e0ff */
[----:B------:R-:W-:-:S04]  /*f770*/  IMAD.X R13, RZ, RZ, R6, P0 ;  /* 0x000000ffff0d7224 */ /* 0x000fc800000e0606 */
[----:B------:R-:W-:-:S04]  /*f780*/  IMAD.WIDE.U32 R6, R13, UR10, RZ ;  /* 0x0000000a0d067c25 */ /* 0x000fc8000f8e00ff */
[----:B------:R-:W-:-:S04]  /*f790*/  IMAD.WIDE.U32 R6, P0, R5, UR11, R6 ;  /* 0x0000000b05067c25 */ /* 0x000fc8000f800006 */
[----:B------:R-:W-:-:S04]  /*f7a0*/  IMAD.WIDE.U32 R4, R5, UR10, RZ ;  /* 0x0000000a05047c25 */ /* 0x000fc8000f8e00ff */
[----:B------:R-:W-:Y:S01]  /*f7b0*/  IMAD.MOV.U32 R4, RZ, RZ, R7 ;  /* 0x000000ffff047224 */ /* 0x000fe200078e0007 */
[----:B------:R-:W-:Y:S01]  /*f7c0*/  IADD3 RZ, P1, R5, R6, RZ ;  /* 0x0000000605ff7210 */ /* 0x000fe20007f3e0ff */
[----:B------:R-:W-:-:S04]  /*f7d0*/  IMAD.X R5, RZ, RZ, RZ, P0 ;  /* 0x000000ffff057224 */ /* 0x000fc800000e06ff */
[----:B------:R-:W-:-:S08]  /*f7e0*/  IMAD.WIDE.U32.X R4, R13, UR11, R4, P1 ;  /* 0x0000000b0d047c25 */ /* 0x000fd000088e0404 */
.L_x_433:
[----:B------:R-:W-:Y:S01]  /*f7f0*/  ULDC UR6, c[0x0][0x648] ;  /* 0x0001920000067ab9 */ /* 0x000fe20000000800 */
[----:B------:R-:W-:Y:S01]  /*f800*/  LOP3.LUT R18, R18, UR19, RZ, 0xc0, !PT ;  /* 0x0000001312127c12 */ /* 0x000fe2000f8ec0ff */
[----:B------:R-:W-:Y:S01]  /*f810*/  IMAD.MOV R19, RZ, RZ, -R19 ;  /* 0x000000ffff137224 */ /* 0x000fe200078e0a13 */
[----:B------:R-:W-:Y:S01]  /*f820*/  SHF.R.U64 R5, R4, UR6, R5 ;  /* 0x0000000604057c19 */ /* 0x000fe20008001205 */
[----:B------:R-:W-:Y:S01]  /*f830*/  ULDC UR6, c[0x0][0x638] ;  /* 0x00018e0000067ab9 */ /* 0x000fe20000000800 */
[----:B------:R-:W-:Y:S01]  /*f840*/  UISETP.NE.AND UP0, UPT, UR46, URZ, UPT ;  /* 0x0000003f2e00728c */ /* 0x000fe2000bf05270 */
[----:B------:R-:W-:Y:S01]  /*f850*/  LOP3.LUT R9, R9, UR4, RZ, 0xc0, !PT ;  /* 0x0000000409097c12 */ /* 0x000fe2000f8ec0ff */
[----:B---3--:R-:W-:Y:S01]  /*f860*/  @P2 IMAD R21, R15, R19, R12 ;  /* 0x000000130f152224 */ /* 0x008fe200078e020c */
[----:B------:R-:W-:Y:S01]  /*f870*/  ULDC UR7, c[0x0][0x610] ;  /* 0x0001840000077ab9 */ /* 0x000fe20000000800 */
[----:B------:R-:W-:Y:S02]  /*f880*/  IMAD.MOV R7, RZ, RZ, -R5 ;  /* 0x000000ffff077224 */ /* 0x000fe400078e0a05 */
[----:B------:R-:W-:Y:S01]  /*f890*/  IMAD R4, R5, UR5, R18 ;  /* 0x0000000505047c24 */ /* 0x000fe2000f8e0212 */
[----:B------:R-:W-:Y:S01]  /*f8a0*/  PLOP3.LUT P0, PT, PT, PT, UP0, 0x40, 0x0 ;  /* 0x000000000000781c */ /* 0x000fe20003f0e808 */
[----:B------:R-:W-:Y:S01]  /*f8b0*/  IMAD R14, R7, UR6, R14 ;  /* 0x00000006070e7c24 */ /* 0x000fe2000f8e020e */
[----:B------:R-:W-:Y:S01]  /*f8c0*/  ULDC UR6, c[0x0][0x600] ;  /* 0x0001800000067ab9 */ /* 0x000fe20000000800 */
[----:B------:R-:W-:Y:S01]  /*f8d0*/  IMAD R4, R4, UR7, R21 ;  /* 0x0000000704047c24 */ /* 0x000fe2000f8e0215 */
[----:B------:R-:W-:Y:S01]  /*f8e0*/  PLOP3.LUT P1, PT, PT, PT, UP0, 0x40, 0x0 ;  /* 0x000000000000781c */ /* 0x000fe20003f2e808 */
[----:B------:R-:W-:-:S02]  /*f8f0*/  IMAD R7, R14, UR6, R9 ;  /* 0x000000060e077c24 */ /* 0x000fc4000f8e0209 */
[----:B------:R-:W-:-:S03]  /*f900*/  IMAD.MOV.U32 R5, RZ, RZ, 0x1 ;  /* 0x00000001ff057424 */ /* 0x000fc600078e00ff */
[----:B------:R-:W-:Y:S02]  /*f910*/  SEL R6, R7, R4, P0 ;  /* 0x0000000407067207 */ /* 0x000fe40000000000 */
[----:B------:R-:W-:-:S07]  /*f920*/  SEL R4, R4, R7, P1 ;  /* 0x0000000704047207 */ /* 0x000fce0000800000 */
.L_x_431:
[----:B------:R-:W-:Y:S05]  /*f930*/  BSYNC B1 ;  /* 0x0000000000017941 */ /* 0x000fea0003800000 */
.L_x_430:
[----:B------:R-:W-:-:S13]  /*f940*/  LOP3.LUT P0, RZ, R5, 0xff, RZ, 0xc0, !PT ;  /* 0x000000ff05ff7812 */ /* 0x000fda000780c0ff */
[----:B------:R-:W-:Y:S05]  /*f950*/  @P0 BRA `(.L_x_434) ;  /* 0xfffffff400200947 */ /* 0x000fea000383ffff */
[----:B------:R-:W-:Y:S05]  /*f960*/  BSYNC B0 ;  /* 0x0000000000007941 */ /* 0x000fea0003800000 */
.L_x_423:
[----:B------:R-:W-:-:S03]  /*f970*/  UMOV UR6, 0xffffffff ;  /* 0xffffffff00067882 */ /* 0x000fc60000000000 */
[----:B------:R-:W-:Y:S05]  /*f980*/  BRA.DIV UR6, `(.L_x_435) ;  /* 0x0000000a06cc7947 */ /* 0x000fea000b800000 */
[----:B------:R-:W-:-:S13]  /*f990*/  ELECT P6, URZ, PT ;  /* 0x00000000003f782f */ /* 0x000fda00038c0000 */
.L_x_461:
[----:B------:R-:W-:Y:S04]  /*f9a0*/  BSSY B0, `(.L_x_436) ;  /* 0x0000098000007945 */ /* 0x000fe80003800000 */
[----:B------:R-:W-:Y:S05]  /*f9b0*/  @!P6 BRA `(.L_x_437) ;  /* 0x000000080058e947 */ /* 0x000fea0003800000 */
[----:B------:R-:W-:-:S04]  /*f9c0*/  ULOP3.LUT UR6, UR40, 0x2, URZ, 0xfc, !UPT ;  /* 0x0000000228067892 */ /* 0x000fc8000f8efc3f */
[----:B------:R-:W-:-:S06]  /*f9d0*/  UISETP.NE.AND UP0, UPT, UR6, 0x3, UPT ;  /* 0x000000030600788c */ /* 0x000fcc000bf05270 */
[----:B------:R-:W-:-:S13]  /*f9e0*/  PLOP3.LUT P0, PT, PT, PT, UP0, 0x80, 0x0 ;  /* 0x000000000000781c */ /* 0x000fda0003f0f008 */
[----:B------:R-:W-:Y:S05]  /*f9f0*/  @!P0 BRA `(.L_x_438) ;  /* 0x0000000000048947 */ /* 0x000fea0003800000 */
[----:B------:R-:W-:Y:S01]  /*fa00*/  BPT.TRAP 0x1 ;  /* 0x000000040000795c */ /* 0x000fe20000300000 */
.L_x_438:
[----:B------:R-:W0:Y:S01]  /*fa10*/  S2R R5, SR_CgaCtaId ;  /* 0x0000000000057919 */ /* 0x000e220000008800 */
[----:B------:R-:W-:Y:S02]  /*fa20*/  MOV R2, 0x400 ;  /* 0x0000040000027802 */ /* 0x000fe40000000f00 */
[----:B------:R-:W-:Y:S02]  /*fa30*/  SHF.L.U32 R4, R3, 0x1f, RZ ;  /* 0x0000001f03047819 */ /* 0x000fe400000006ff */
[----:B0-----:R-:W-:-:S05]  /*fa40*/  LEA R5, R5, R2, 0x18 ;  /* 0x0000000205057211 */ /* 0x001fca00078ec0ff */
[----:B------:R-:W-:-:S04]  /*fa50*/  VIADD R5, R5, 0x80 ;  /* 0x0000008005057836 */ /* 0x000fc80000000000 */
[C---:B------:R-:W-:Y:S02]  /*fa60*/  IMAD R7, R0.reuse, 0x8, R5 ;  /* 0x0000000800077824 */ /* 0x040fe400078e0205 */
[----:B------:R-:W-:Y:S02]  /*fa70*/  VIADD R0, R0, 0x1 ;  /* 0x0000000100007836 */ /* 0x000fe40000000000 */
[----:B------:R-:W0:Y:S03]  /*fa80*/  SYNCS.PHASECHK.TRANS64.TRYWAIT P0, [R7+URZ], R4 ;  /* 0x00000004070075a7 */ /* 0x000e26000800017f */
[----:B------:R-:W-:-:S04]  /*fa90*/  ISETP.NE.AND P1, PT, R0, 0x10, PT ;  /* 0x000000100000780c */ /* 0x000fc80003f25270 */
[----:B------:R-:W-:Y:S02]  /*faa0*/  SEL R2, RZ, 0x1, P1 ;  /* 0x00000001ff027807 */ /* 0x000fe40000800000 */
[----:B------:R-:W-:Y:S02]  /*fab0*/  SEL R0, R0, RZ, P1 ;  /* 0x000000ff00007207 */ /* 0x000fe40000800000 */
[----:B------:R-:W-:-:S03]  /*fac0*/  LOP3.LUT R9, R3, R2, RZ, 0x3c, !PT ;  /* 0x0000000203097212 */ /* 0x000fc600078e3cff */
[----:B------:R-:W-:Y:S01]  /*fad0*/  IMAD R6, R0, 0x8, R5 ;  /* 0x0000000800067824 */ /* 0x000fe200078e0205 */
[----:B------:R-:W-:Y:S01]  /*fae0*/  SHF.L.U32 R3, R9, 0x1f, RZ ;  /* 0x0000001f09037819 */ /* 0x000fe200000006ff */
[----:B0-----:R-:W-:Y:S06]  /*faf0*/  @!P0 BRA `(.L_x_439) ;  /* 0x0000000800908947 */ /* 0x001fec0003800000 */
.L_x_462:
[----:B------:R-:W1:Y:S01]  /*fb00*/  SYNCS.PHASECHK.TRANS64.TRYWAIT P0, [R6+URZ], R3 ;  /* 0x00000003060075a7 */ /* 0x000e62000800017f */
[----:B------:R-:W-:-:S05]  /*fb10*/  VIADD R0, R0, 0x1 ;  /* 0x0000000100007836 */ /* 0x000fca0000000000 */
[----:B------:R-:W-:-:S04]  /*fb20*/  ISETP.NE.AND P1, PT, R0, 0x10, PT ;  /* 0x000000100000780c */ /* 0x000fc80003f25270 */
[----:B------:R-:W-:Y:S02]  /*fb30*/  SEL R2, RZ, 0x1, P1 ;  /* 0x00000001ff027807 */ /* 0x000fe40000800000 */
[----:B------:R-:W-:Y:S02]  /*fb40*/  SEL R0, R0, RZ, P1 ;  /* 0x000000ff00007207 */ /* 0x000fe40000800000 */
[----:B------:R-:W-:-:S03]  /*fb50*/  LOP3.LUT R9, R9, R2, RZ, 0x3c, !PT ;  /* 0x0000000209097212 */ /* 0x000fc600078e3cff */
[----:B0-----:R-:W-:Y:S01]  /*fb60*/  IMAD R7, R0, 0x8, R5 ;  /* 0x0000000800077824 */ /* 0x001fe200078e0205 */
[----:B------:R-:W-:Y:S01]  /*fb70*/  SHF.L.U32 R4, R9, 0x1f, RZ ;  /* 0x0000001f09047819 */ /* 0x000fe200000006ff */
[----:B-1----:R-:W-:Y:S06]  /*fb80*/  @!P0 BRA `(.L_x_440) ;  /* 0x0000000800808947 */ /* 0x002fec0003800000 */
.L_x_463:
        /* <DEDUP_REMOVED lines=9> */
.L_x_464:
        /* <DEDUP_REMOVED lines=9> */
.L_x_465:
        /* <DEDUP_REMOVED lines=9> */
.L_x_466:
        /* <DEDUP_REMOVED lines=9> */
.L_x_467:
        /* <DEDUP_REMOVED lines=9> */
.L_x_468:
        /* <DEDUP_REMOVED lines=9> */
.L_x_469:
        /* <DEDUP_REMOVED lines=9> */
.L_x_470:
        /* <DEDUP_REMOVED lines=9> */
.L_x_471:
        /* <DEDUP_REMOVED lines=9> */
.L_x_472:
        /* <DEDUP_REMOVED lines=9> */
.L_x_473:
        /* <DEDUP_REMOVED lines=9> */
.L_x_474:
        /* <DEDUP_REMOVED lines=9> */
.L_x_475:
[----:B------:R-:W1:Y:S01]  /*10250*/  SYNCS.PHASECHK.TRANS64.TRYWAIT P0, [R7+URZ], R4 ;  /* 0x00000004070075a7 */ /* 0x000e62000800017f */
[----:B------:R-:W-:-:S05]  /*10260*/  VIADD R0, R0, 0x1 ;  /* 0x0000000100007836 */ /* 0x000fca0000000000 */
[----:B------:R-:W-:-:S04]  /*10270*/  ISETP.NE.AND P1, PT, R0, 0x10, PT ;  /* 0x000000100000780c */ /* 0x000fc80003f25270 */
[----:B------:R-:W-:Y:S02]  /*10280*/  SEL R2, RZ, 0x1, P1 ;  /* 0x00000001ff027807 */ /* 0x000fe40000800000 */
[----:B------:R-:W-:Y:S02]  /*10290*/  SEL R0, R0, RZ, P1 ;  /* 0x000000ff00007207 */ /* 0x000fe40000800000 */
[----:B------:R-:W-:Y:S01]  /*102a0*/  LOP3.LUT R2, R9, R2, RZ, 0x3c, !PT ;  /* 0x0000000209027212 */ /* 0x000fe200078e3cff */
[----:B-1----:R-:W-:Y:S06]  /*102b0*/  @!P0 BRA `(.L_x_453) ;  /* 0x0000000400b88947 */ /* 0x002fec0003800000 */
.L_x_476:
[----:B------:R-:W-:Y:S01]  /*102c0*/  IMAD R5, R0, 0x8, R5 ;  /* 0x0000000800057824 */ /* 0x000fe200078e0205 */
[----:B------:R-:W-:-:S07]  /*102d0*/  SHF.L.U32 R0, R2, 0x1f, RZ ;  /* 0x0000001f02007819 */ /* 0x000fce00000006ff */
.L_x_454:
[----:B--2---:R2:W3:Y:S02]  /*102e0*/  SYNCS.PHASECHK.TRANS64.TRYWAIT P0, [R5+URZ], R0 ;  /* 0x00000000050075a7 */ /* 0x0044e4000800017f */
[----:B---3--:R-:W-:Y:S05]  /*102f0*/  @!P0 NANOSLEEP.SYNCS 0x989680 ;  /* 0x009896800000895d */ /* 0x008fea0003900000 */
[----:B------:R-:W3:Y:S02]  /*10300*/  @!P0 SYNCS.PHASECHK.TRANS64 P0, [R5+URZ], R0 ;  /* 0x00000000050085a7 */ /* 0x000ee4000800007f */
[----:B---3--:R-:W-:Y:S05]  /*10310*/  @!P0 BRA `(.L_x_454) ;  /* 0xfffffffc00f08947 */ /* 0x008fea000383ffff */
.L_x_437:
[----:B------:R-:W-:Y:S05]  /*10320*/  BSYNC B0 ;  /* 0x0000000000007941 */ /* 0x000fea0003800000 */
.L_x_436:
[----:B------:R-:W-:Y:S05]  /*10330*/  EXIT ;  /* 0x000000000000794d */ /* 0x000fea0003800000 */
.L_x_22:
[----:B---3--:R3:W4:Y:S02]  /*10340*/  SYNCS.PHASECHK.TRANS64.TRYWAIT P1, [R3+URZ], R0 ;  /* 0x00000000030075a7 */ /* 0x008724000802017f */
[----:B----4-:R-:W-:Y:S05]  /*10350*/  @!P1 NANOSLEEP.SYNCS 0x989680 ;  /* 0x009896800000995d */ /* 0x010fea0003900000 */
[----:B------:R-:W4:Y:S02]  /*10360*/  @!P1 SYNCS.PHASECHK.TRANS64 P1, [R3+URZ], R0 ;  /* 0x00000000030095a7 */ /* 0x000f24000802007f */
[----:B----4-:R-:W-:Y:S05]  /*10370*/  @!P1 BRA `(.L_x_22) ;  /* 0xfffffffc00f09947 */ /* 0x010fea000383ffff */
[----:B------:R-:W-:Y:S05]  /*10380*/  BRA `(.L_x_21) ;  /* 0xffffff1400247947 */ /* 0x000fea000383ffff */
.L_x_27:
[----:B-1----:R-:W-:-:S04]  /*10390*/  IMAD.U32 R6, RZ, RZ, UR4 ;  /* 0x00000004ff067e24 */ /* 0x002fc8000f8e00ff */
[----:B------:R1:W2:Y:S03]  /*103a0*/  SYNCS.PHASECHK.TRANS64.TRYWAIT P1, [R6+URZ], R5 ;  /* 0x00000005060075a7 */ /* 0x0002a6000802017f */
[----:B--2---:R-:W-:Y:S05]  /*103b0*/  @!P1 NANOSLEEP.SYNCS 0x989680 ;  /* 0x009896800000995d */ /* 0x004fea0003900000 */
[----:B------:R-:W2:Y:S02]  /*103c0*/  @!P1 SYNCS.PHASECHK.TRANS64 P1, [R6+URZ], R5 ;  /* 0x00000005060095a7 */ /* 0x000ea4000802007f */
[----:B--2---:R-:W-:Y:S05]  /*103d0*/  @!P1 BRA `(.L_x_27) ;  /* 0xfffffffc00ec9947 */ /* 0x004fea000383ffff */
[----:B------:R-:W-:Y:S05]  /*103e0*/  BRA `(.L_x_26) ;  /* 0xffffff1400b47947 */ /* 0x000fea000383ffff */
.L_x_424:
[----:B------:R-:W-:Y:S01]  /*103f0*/  BSSY B1, `(.L_x_455) ;  /* 0x0000006000017945 */ /* 0x000fe20003800000 */
[----:B------:R-:W-:-:S07]  /*10400*/  IMAD.MOV.U32 R15, RZ, RZ, -0x1 ;  /* 0xffffffffff0f7424 */ /* 0x000fce00078e00ff */
[----:B------:R-:W-:Y:S05]  /*10410*/  WARPSYNC.COLLECTIVE R15, `(.L_x_456) ;  /* 0x000000000f0c7348 */ /* 0x000fea0003c00000 */
[----:B------:R-:W-:Y:S02]  /*10420*/  ELECT P6, UR62, PT ;  /* 0x00000000003e782f */ /* 0x000fe400038c0000 */
[----:B------:R-:W-:Y:S01]  /*10430*/  MOV R14, UR62 ;  /* 0x0000003e000e7c02 */ /* 0x000fe20008000f00 */
[----:B------:R-:W-:Y:S10]  /*10440*/  ENDCOLLECTIVE ;  /* 0x000000000000791b */ /* 0x000ff40003800000 */
.L_x_456:
[----:B------:R-:W-:Y:S05]  /*10450*/  BSYNC B1 ;  /* 0x0000000000017941 */ /* 0x000fea0003800000 */
.L_x_455:
[----:B------:R-:W-:Y:S05]  /*10460*/  BRA `(.L_x_457) ;  /* 0xffffffe800687947 */ /* 0x000fea000383ffff */
.L_x_427:
[----:B0-----:R0:W1:Y:S02]  /*10470*/  SYNCS.PHASECHK.TRANS64.TRYWAIT P0, [R14+URZ+0x80], R5 ;  /* 0x000080050e0075a7 */ /* 0x001064000800017f */
[----:B-1----:R-:W-:Y:S05]  /*10480*/  @!P0 NANOSLEEP.SYNCS 0x989680 ;  /* 0x009896800000895d */ /* 0x002fea0003900000 */
[----:B------:R-:W1:Y:S02]  /*10490*/  @!P0 SYNCS.PHASECHK.TRANS64 P0, [R14+URZ+0x80], R5 ;  /* 0x000080050e0085a7 */ /* 0x000e64000800007f */
[----:B-1----:R-:W-:Y:S05]  /*104a0*/  @!P0 BRA `(.L_x_427) ;  /* 0xfffffffc00f08947 */ /* 0x002fea000383ffff */
[----:B------:R-:W-:Y:S05]  /*104b0*/  BRA `(.L_x_458) ;  /* 0xffffffe800a47947 */ /* 0x000fea000383ffff */
.L_x_435:
[----:B------:R-:W-:Y:S01]  /*104c0*/  BSSY B0, `(.L_x_459) ;  /* 0x0000006000007945 */ /* 0x000fe20003800000 */
[----:B------:R-:W-:-:S07]  /*104d0*/  IMAD.MOV.U32 R15, RZ, RZ, -0x1 ;  /* 0xffffffffff0f7424 */ /* 0x000fce00078e00ff */
[----:B------:R-:W-:Y:S05]  /*104e0*/  WARPSYNC.COLLECTIVE R15, `(.L_x_460) ;  /* 0x000000000f0c7348 */ /* 0x000fea0003c00000 */
[----:B------:R-:W-:Y:S02]  /*104f0*/  ELECT P6, UR62, PT ;  /* 0x00000000003e782f */ /* 0x000fe400038c0000 */
[----:B------:R-:W-:Y:S01]  /*10500*/  MOV R14, UR62 ;  /* 0x0000003e000e7c02 */ /* 0x000fe20008000f00 */
[----:B------:R-:W-:Y:S10]  /*10510*/  ENDCOLLECTIVE ;  /* 0x000000000000791b */ /* 0x000ff40003800000 */
.L_x_460:
[----:B------:R-:W-:Y:S05]  /*10520*/  BSYNC B0 ;  /* 0x0000000000007941 */ /* 0x000fea0003800000 */
.L_x_459:
[----:B------:R-:W-:Y:S05]  /*10530*/  BRA `(.L_x_461) ;  /* 0xfffffff400187947 */ /* 0x000fea000383ffff */
.L_x_439:
[----:B0-----:R0:W1:Y:S02]  /*10540*/  SYNCS.PHASECHK.TRANS64.TRYWAIT P0, [R7+URZ], R4 ;  /* 0x00000004070075a7 */ /* 0x001064000800017f */
[----:B-1----:R-:W-:Y:S05]  /*10550*/  @!P0 NANOSLEEP.SYNCS 0x989680 ;  /* 0x009896800000895d */ /* 0x002fea0003900000 */
[----:B------:R-:W1:Y:S02]  /*10560*/  @!P0 SYNCS.PHASECHK.TRANS64 P0, [R7+URZ], R4 ;  /* 0x00000004070085a7 */ /* 0x000e64000800007f */
[----:B-1----:R-:W-:Y:S05]  /*10570*/  @!P0 BRA `(.L_x_439) ;  /* 0xfffffffc00f08947 */ /* 0x002fea000383ffff */
[----:B------:R-:W-:Y:S05]  /*10580*/  BRA `(.L_x_462) ;  /* 0xfffffff4005c7947 */ /* 0x000fea000383ffff */
.L_x_440:
[----:B0-----:R0:W1:Y:S02]  /*10590*/  SYNCS.PHASECHK.TRANS64.TRYWAIT P0, [R6+URZ], R3 ;  /* 0x00000003060075a7 */ /* 0x001064000800017f */
[----:B-1----:R-:W-:Y:S05]  /*105a0*/  @!P0 NANOSLEEP.SYNCS 0x989680 ;  /* 0x009896800000895d */ /* 0x002fea0003900000 */
[----:B------:R-:W1:Y:S02]  /*105b0*/  @!P0 SYNCS.PHASECHK.TRANS64 P0, [R6+URZ], R3 ;  /* 0x00000003060085a7 */ /* 0x000e64000800007f */
[----:B-1----:R-:W-:Y:S05]  /*105c0*/  @!P0 BRA `(.L_x_440) ;  /* 0xfffffffc00f08947 */ /* 0x002fea000383ffff */
[----:B------:R-:W-:Y:S05]  /*105d0*/  BRA `(.L_x_463) ;  /* 0xfffffff4006c7947 */ /* 0x000fea000383ffff */
.L_x_441:
[----:B0-----:R0:W1:Y:S02]  /*105e0*/  SYNCS.PHASECHK.TRANS64.TRYWAIT P0, [R7+URZ], R4 ;  /* 0x00000004070075a7 */ /* 0x001064000800017f */
[----:B-1----:R-:W-:Y:S05]  /*105f0*/  @!P0 NANOSLEEP.SYNCS 0x989680 ;  /* 0x009896800000895d */ /* 0x002fea0003900000 */
[----:B------:R-:W1:Y:S02]  /*10600*/  @!P0 SYNCS.PHASECHK.TRANS64 P0, [R7+URZ], R4 ;  /* 0x00000004070085a7 */ /* 0x000e64000800007f */
[----:B-1----:R-:W-:Y:S05]  /*10610*/  @!P0 BRA `(.L_x_441) ;  /* 0xfffffffc00f08947 */ /* 0x002fea000383ffff */
[----:B------:R-:W-:Y:S05]  /*10620*/  BRA `(.L_x_464) ;  /* 0xfffffff4007c7947 */ /* 0x000fea000383ffff */
.L_x_442:
[----:B0-----:R0:W1:Y:S02]  /*10630*/  SYNCS.PHASECHK.TRANS64.TRYWAIT P0, [R6+URZ], R3 ;  /* 0x00000003060075a7 */ /* 0x001064000800017f */
[----:B-1----:R-:W-:Y:S05]  /*10640*/  @!P0 NANOSLEEP.SYNCS 0x989680 ;  /* 0x009896800000895d */ /* 0x002fea0003900000 */
[----:B------:R-:W1:Y:S02]  /*10650*/  @!P0 SYNCS.PHASECHK.TRANS64 P0, [R6+URZ], R3 ;  /* 0x00000003060085a7 */ /* 0x000e64000800007f */
[----:B-1----:R-:W-:Y:S05]  /*10660*/  @!P0 BRA `(.L_x_442) ;  /* 0xfffffffc00f08947 */ /* 0x002fea000383ffff */
[----:B------:R-:W-:Y:S05]  /*10670*/  BRA `(.L_x_465) ;  /* 0xfffffff4008c7947 */ /* 0x000fea000383ffff */
.L_x_443:
[----:B0-----:R0:W1:Y:S02]  /*10680*/  SYNCS.PHASECHK.TRANS64.TRYWAIT P0, [R7+URZ], R4 ;  /* 0x00000004070075a7 */ /* 0x001064000800017f */
[----:B-1----:R-:W-:Y:S05]  /*10690*/  @!P0 NANOSLEEP.SYNCS 0x989680 ;  /* 0x009896800000895d */ /* 0x002fea0003900000 */
[----:B------:R-:W1:Y:S02]  /*106a0*/  @!P0 SYNCS.PHASECHK.TRANS64 P0, [R7+URZ], R4 ;  /* 0x00000004070085a7 */ /* 0x000e64000800007f */
[----:B-1----:R-:W-:Y:S05]  /*106b0*/  @!P0 BRA `(.L_x_443) ;  /* 0xfffffffc00f08947 */ /* 0x002fea000383ffff */
[----:B------:R-:W-:Y:S05]  /*106c0*/  BRA `(.L_x_466) ;  /* 0xfffffff4009c7947 */ /* 0x000fea000383ffff */
.L_x_444:
[----:B0-----:R0:W1:Y:S02]  /*106d0*/  SYNCS.PHASECHK.TRANS64.TRYWAIT P0, [R6+URZ], R3 ;  /* 0x00000003060075a7 */ /* 0x001064000800017f */
[----:B-1----:R-:W-:Y:S05]  /*106e0*/  @!P0 NANOSLEEP.SYNCS 0x989680 ;  /* 0x009896800000895d */ /* 0x002fea0003900000 */
[----:B------:R-:W1:Y:S02]  /*106f0*/  @!P0 SYNCS.PHASECHK.TRANS64 P0, [R6+URZ], R3 ;  /* 0x00000003060085a7 */ /* 0x000e64000800007f */
[----:B-1----:R-:W-:Y:S05]  /*10700*/  @!P0 BRA `(.L_x_444) ;  /* 0xfffffffc00f08947 */ /* 0x002fea000383ffff */
[----:B------:R-:W-:Y:S05]  /*10710*/  BRA `(.L_x_467) ;  /* 0xfffffff400ac7947 */ /* 0x000fea000383ffff */
.L_x_445:
[----:B0-----:R0:W1:Y:S02]  /*10720*/  SYNCS.PHASECHK.TRANS64.TRYWAIT P0, [R7+URZ], R4 ;  /* 0x00000004070075a7 */ /* 0x001064000800017f */
[----:B-1----:R-:W-:Y:S05]  /*10730*/  @!P0 NANOSLEEP.SYNCS 0x989680 ;  /* 0x009896800000895d */ /* 0x002fea0003900000 */
[----:B------:R-:W1:Y:S02]  /*10740*/  @!P0 SYNCS.PHASECHK.TRANS64 P0, [R7+URZ], R4 ;  /* 0x00000004070085a7 */ /* 0x000e64000800007f */
[----:B-1----:R-:W-:Y:S05]  /*10750*/  @!P0 BRA `(.L_x_445) ;  /* 0xfffffffc00f08947 */ /* 0x002fea000383ffff */
[----:B------:R-:W-:Y:S05]  /*10760*/  BRA `(.L_x_468) ;  /* 0xfffffff400bc7947 */ /* 0x000fea000383ffff */
.L_x_446:
[----:B0-----:R0:W1:Y:S02]  /*10770*/  SYNCS.PHASECHK.TRANS64.TRYWAIT P0, [R6+URZ], R3 ;  /* 0x00000003060075a7 */ /* 0x001064000800017f */
[----:B-1----:R-:W-:Y:S05]  /*10780*/  @!P0 NANOSLEEP.SYNCS 0x989680 ;  /* 0x009896800000895d */ /* 0x002fea0003900000 */
[----:B------:R-:W1:Y:S02]  /*10790*/  @!P0 SYNCS.PHASECHK.TRANS64 P0, [R6+URZ], R3 ;  /* 0x00000003060085a7 */ /* 0x000e64000800007f */
[----:B-1----:R-:W-:Y:S05]  /*107a0*/  @!P0 BRA `(.L_x_446) ;  /* 0xfffffffc00f08947 */ /* 0x002fea000383ffff */
[----:B------:R-:W-:Y:S05]  /*107b0*/  BRA `(.L_x_469) ;  /* 0xfffffff400cc7947 */ /* 0x000fea000383ffff */
.L_x_447:
[----:B0-----:R0:W1:Y:S02]  /*107c0*/  SYNCS.PHASECHK.TRANS64.TRYWAIT P0, [R7+URZ], R4 ;  /* 0x00000004070075a7 */ /* 0x001064000800017f */
[----:B-1----:R-:W-:Y:S05]  /*107d0*/  @!P0 NANOSLEEP.SYNCS 0x989680 ;  /* 0x009896800000895d */ /* 0x002fea0003900000 */
[----:B------:R-:W1:Y:S02]  /*107e0*/  @!P0 SYNCS.PHASECHK.TRANS64 P0, [R7+URZ], R4 ;  /* 0x00000004070085a7 */ /* 0x000e64000800007f */
[----:B-1----:R-:W-:Y:S05]  /*107f0*/  @!P0 BRA `(.L_x_447) ;  /* 0xfffffffc00f08947 */ /* 0x002fea000383ffff */
[----:B------:R-:W-:Y:S05]  /*10800*/  BRA `(.L_x_470) ;  /* 0xfffffff400dc7947 */ /* 0x000fea000383ffff */
.L_x_448:
[----:B0-----:R0:W1:Y:S02]  /*10810*/  SYNCS.PHASECHK.TRANS64.TRYWAIT P0, [R6+URZ], R3 ;  /* 0x00000003060075a7 */ /* 0x001064000800017f */
[----:B-1----:R-:W-:Y:S05]  /*10820*/  @!P0 NANOSLEEP.SYNCS 0x989680 ;  /* 0x009896800000895d */ /* 0x002fea0003900000 */
[----:B------:R-:W1:Y:S02]  /*10830*/  @!P0 SYNCS.PHASECHK.TRANS64 P0, [R6+URZ], R3 ;  /* 0x00000003060085a7 */ /* 0x000e64000800007f */
[----:B-1----:R-:W-:Y:S05]  /*10840*/  @!P0 BRA `(.L_x_448) ;  /* 0xfffffffc00f08947 */ /* 0x002fea000383ffff */
[----:B------:R-:W-:Y:S05]  /*10850*/  BRA `(.L_x_471) ;  /* 0xfffffff400ec7947 */ /* 0x000fea000383ffff */
.L_x_449:
[----:B0-----:R0:W1:Y:S02]  /*10860*/  SYNCS.PHASECHK.TRANS64.TRYWAIT P0, [R7+URZ], R4 ;  /* 0x00000004070075a7 */ /* 0x001064000800017f */
[----:B-1----:R-:W-:Y:S05]  /*10870*/  @!P0 NANOSLEEP.SYNCS 0x989680 ;  /* 0x009896800000895d */ /* 0x002fea0003900000 */
[----:B------:R-:W1:Y:S02]  /*10880*/  @!P0 SYNCS.PHASECHK.TRANS64 P0, [R7+URZ], R4 ;  /* 0x00000004070085a7 */ /* 0x000e64000800007f */
[----:B-1----:R-:W-:Y:S05]  /*10890*/  @!P0 BRA `(.L_x_449) ;  /* 0xfffffffc00f08947 */ /* 0x002fea000383ffff */
[----:B------:R-:W-:Y:S05]  /*108a0*/  BRA `(.L_x_472) ;  /* 0xfffffff400fc7947 */ /* 0x000fea000383ffff */
.L_x_450:
[----:B0-----:R0:W1:Y:S02]  /*108b0*/  SYNCS.PHASECHK.TRANS64.TRYWAIT P0, [R6+URZ], R3 ;  /* 0x00000003060075a7 */ /* 0x001064000800017f */
[----:B-1----:R-:W-:Y:S05]  /*108c0*/  @!P0 NANOSLEEP.SYNCS 0x989680 ;  /* 0x009896800000895d */ /* 0x002fea0003900000 */
[----:B------:R-:W1:Y:S02]  /*108d0*/  @!P0 SYNCS.PHASECHK.TRANS64 P0, [R6+URZ], R3 ;  /* 0x00000003060085a7 */ /* 0x000e64000800007f */
[----:B-1----:R-:W-:Y:S05]  /*108e0*/  @!P0 BRA `(.L_x_450) ;  /* 0xfffffffc00f08947 */ /* 0x002fea000383ffff */
[----:B------:R-:W-:Y:S05]  /*108f0*/  BRA `(.L_x_473) ;  /* 0xfffffff8000c7947 */ /* 0x000fea000383ffff */
.L_x_451:
[----:B0-----:R0:W1:Y:S02]  /*10900*/  SYNCS.PHASECHK.TRANS64.TRYWAIT P0, [R7+URZ], R4 ;  /* 0x00000004070075a7 */ /* 0x001064000800017f */
[----:B-1----:R-:W-:Y:S05]  /*10910*/  @!P0 NANOSLEEP.SYNCS 0x989680 ;  /* 0x009896800000895d */ /* 0x002fea0003900000 */
[----:B------:R-:W1:Y:S02]  /*10920*/  @!P0 SYNCS.PHASECHK.TRANS64 P0, [R7+URZ], R4 ;  /* 0x00000004070085a7 */ /* 0x000e64000800007f */
[----:B-1----:R-:W-:Y:S05]  /*10930*/  @!P0 BRA `(.L_x_451) ;  /* 0xfffffffc00f08947 */ /* 0x002fea000383ffff */
[----:B------:R-:W-:Y:S05]  /*10940*/  BRA `(.L_x_474) ;  /* 0xfffffff8001c7947 */ /* 0x000fea000383ffff */
.L_x_452:
[----:B0-----:R0:W1:Y:S02]  /*10950*/  SYNCS.PHASECHK.TRANS64.TRYWAIT P0, [R6+URZ], R3 ;  /* 0x00000003060075a7 */ /* 0x001064000800017f */
[----:B-1----:R-:W-:Y:S05]  /*10960*/  @!P0 NANOSLEEP.SYNCS 0x989680 ;  /* 0x009896800000895d */ /* 0x002fea0003900000 */
[----:B------:R-:W1:Y:S02]  /*10970*/  @!P0 SYNCS.PHASECHK.TRANS64 P0, [R6+URZ], R3 ;  /* 0x00000003060085a7 */ /* 0x000e64000800007f */
[----:B-1----:R-:W-:Y:S05]  /*10980*/  @!P0 BRA `(.L_x_452) ;  /* 0xfffffffc00f08947 */ /* 0x002fea000383ffff */
[----:B------:R-:W-:Y:S05]  /*10990*/  BRA `(.L_x_475) ;  /* 0xfffffff8002c7947 */ /* 0x000fea000383ffff */
.L_x_453:
[----:B-1----:R1:W2:Y:S02]  /*109a0*/  SYNCS.PHASECHK.TRANS64.TRYWAIT P0, [R7+URZ], R4 ;  /* 0x00000004070075a7 */ /* 0x0022a4000800017f */
[----:B--2---:R-:W-:Y:S05]  /*109b0*/  @!P0 NANOSLEEP.SYNCS 0x989680 ;  /* 0x009896800000895d */ /* 0x004fea0003900000 */
[----:B------:R-:W2:Y:S02]  /*109c0*/  @!P0 SYNCS.PHASECHK.TRANS64 P0, [R7+URZ], R4 ;  /* 0x00000004070085a7 */ /* 0x000ea4000800007f */
[----:B--2---:R-:W-:Y:S05]  /*109d0*/  @!P0 BRA `(.L_x_453) ;  /* 0xfffffffc00f08947 */ /* 0x004fea000383ffff */
[----:B------:R-:W-:Y:S05]  /*109e0*/  BRA `(.L_x_476) ;  /* 0xfffffff800347947 */ /* 0x000fea000383ffff */
.L_x_477:
[----:B------:R-:W-:-:S00]  /*109f0*/  BRA `(.L_x_477) ;  /* 0xfffffffc00fc7947 */ /* 0x000fc0000383ffff */
[----:B------:R-:W-:-:S00]  /*10a00*/  NOP ;  /* 0x0000000000007918 */ /* 0x000fc00000000000 */
[----:B------:R-:W-:-:S00]  /*10a10*/  NOP ;  /* 0x0000000000007918 */ /* 0x000fc00000000000 */
[----:B------:R-:W-:-:S00]  /*10a20*/  NOP ;  /* 0x0000000000007918 */ /* 0x000fc00000000000 */
[----:B------:R-:W-:-:S00]  /*10a30*/  NOP ;  /* 0x0000000000007918 */ /* 0x000fc00000000000 */
[----:B------:R-:W-:-:S00]  /*10a40*/  NOP ;  /* 0x0000000000007918 */ /* 0x000fc00000000000 */
[----:B------:R-:W-:-:S00]  /*10a50*/  NOP ;  /* 0x0000000000007918 */ /* 0x000fc00000000000 */
[----:B------:R-:W-:-:S00]  /*10a60*/  NOP ;  /* 0x0000000000007918 */ /* 0x000fc00000000000 */
[----:B------:R-:W-:-:S00]  /*10a70*/  NOP ;  /* 0x0000000000007918 */ /* 0x000fc00000000000 */
.L_x_478:


//--------------------- .nv.global.init           --------------------------
	.section	.nv.global.init,"aw",@progbits
.nv.global.init:
	.type		$str$22,@object
	.size		$str$22,($str$23 - $str$22)
$str$22:
        /*0000*/ 	.byte	0x6b, 0x5f, 0x74, 0x69, 0x6c, 0x65, 0x5f, 0x63, 0x6f, 0x75, 0x6e, 0x74, 0x20, 0x3e, 0x3d, 0x20
        /*0010*/ 	.byte	0x31, 0x00
	.type		$str$23,@object
	.size		$str$23,(__unnamed_1 - $str$23)
$str$23:
        /*0012*/ 	.byte	0x2f, 0x74, 0x6d, 0x70, 0x2f, 0x63, 0x75, 0x74, 0x6c, 0x61, 0x73, 0x73, 0x5f, 0x73, 0x77, 0x65
        /*0022*/ 	.byte	0x65, 0x70, 0x5f, 0x73, 0x72, 0x63, 0x2f, 0x69, 0x6e, 0x63, 0x6c, 0x75, 0x64, 0x65, 0x2f, 0x63
        /*0032*/ 	.byte	0x75, 0x74, 0x6c, 0x61, 0x73, 0x73, 0x2f, 0x67, 0x65, 0x6d, 0x6d, 0x2f, 0x63, 0x6f, 0x6c, 0x6c
        /*0042*/ 	.byte	0x65, 0x63, 0x74, 0x69, 0x76, 0x65, 0x2f, 0x73, 0x6d, 0x39, 0x30, 0x5f, 0x6d, 0x6d, 0x61, 0x5f
        /*0052*/ 	.byte	0x74, 0x6d, 0x61, 0x5f, 0x67, 0x6d, 0x6d, 0x61, 0x5f, 0x73, 0x73, 0x5f, 0x77, 0x61, 0x72, 0x70
        /*0062*/ 	.byte	0x73, 0x70, 0x65, 0x63, 0x69, 0x61, 0x6c, 0x69, 0x7a, 0x65, 0x64, 0x2e, 0x68, 0x70, 0x70, 0x00
	.type		__unnamed_1,@object
	.size		__unnamed_1,(.L_0 - __unnamed_1)
__unnamed_1:
        /*0072*/ 	.byte	0x76, 0x6f, 0x69, 0x64, 0x20, 0x63, 0x75, 0x74, 0x6c, 0x61, 0x73, 0x73, 0x3a, 0x3a, 0x67, 0x65
        /* <DEDUP_REMOVED lines=181> */
        /*0bd2*/ 	.byte	0x5d, 0x00
.L_0:


//--------------------- .nv.shared._ZN7cutlass13device_kernelINS_4gemm6kernel13GemmUniversalIN4cute5tupleIJiiiiEEENS1_10collective13CollectiveMmaINS1_34MainloopSm90TmaGmmaWarpSpecializedILi16ENS5_IJNS4_1CILi2EEENSA_ILi1EEESC_EEENS1_35KernelTmaWarpSpecializedCooperativeEEENS5_IJNSA_ILi256EEENSA_ILi192EEENSA_ILi16EEEEEENS_10bfloat16_tENS5_IJlSC_lEEESK_SL_NS4_8TiledMMAINS4_8MMA_AtomIJNS4_4SM904GMMA28MMA_64x192x16_F32BF16BF16_SSILNSP_5MajorE0ELSR_0ELNSP_7ScaleInE1ELSS_1EEEEEENS4_6LayoutISD_NS5_IJSC_NSA_ILi0EEESW_EEEEENS5_IJNS4_10UnderscoreESZ_SZ_EEEEENS4_13SM90_TMA_LOADENS4_14ComposedLayoutINS4_7SwizzleILi1ELi4ELi3EEENS4_18smem_ptr_flag_bitsILi16EEENSV_INS5_IJNSA_ILi8EEESI_EEENS5_IJSI_SC_EEEEEEEvNS4_8identityENS4_23SM90_TMA_LOAD_MULTICASTES1C_vS1D_EENS_8epilogue10collective6detail29Sm90TmaWarpSpecializedAdapterINS1H_15DefaultEpilogueISK_SL_SL_NS1G_6thread17LinearCombinationISK_Li1EffLNS1L_9ScaleType4KindE0ELNS_15FloatRoundStyleE2ESK_EENS1_15EpilogueDefaultEEEEEvvEEEEvNT_6ParamsE --------------------------
	.section	.nv.shared._ZN7cutlass13device_kernelINS_4gemm6kernel13GemmUniversalIN4cute5tupleIJiiiiEEENS1_10collective13CollectiveMmaINS1_34MainloopSm90TmaGmmaWarpSpecializedILi16ENS5_IJNS4_1CILi2EEENSA_ILi1EEESC_EEENS1_35KernelTmaWarpSpecializedCooperativeEEENS5_IJNSA_ILi256EEENSA_ILi192EEENSA_ILi16EEEEEENS_10bfloat16_tENS5_IJlSC_lEEESK_SL_NS4_8TiledMMAINS4_8MMA_AtomIJNS4_4SM904GMMA28MMA_64x192x16_F32BF16BF16_SSILNSP_5MajorE0ELSR_0ELNSP_7ScaleInE1ELSS_1EEEEEENS4_6LayoutISD_NS5_IJSC_NSA_ILi0EEESW_EEEEENS5_IJNS4_10UnderscoreESZ_SZ_EEEEENS4_13SM90_TMA_LOADENS4_14ComposedLayoutINS4_7SwizzleILi1ELi4ELi3EEENS4_18smem_ptr_flag_bitsILi16EEENSV_INS5_IJNSA_ILi8EEESI_EEENS5_IJSI_SC_EEEEEEEvNS4_8identityENS4_23SM90_TMA_LOAD_MULTICASTES1C_vS1D_EENS_8epilogue10collective6detail29Sm90TmaWarpSpecializedAdapterINS1H_15DefaultEpilogueISK_SL_SL_NS1G_6thread17LinearCombinationISK_Li1EffLNS1L_9ScaleType4KindE0ELNS_15FloatRoundStyleE2ESK_EENS1_15EpilogueDefaultEEEEEvvEEEEvNT_6ParamsE,"aw",@nobits
	.sectionflags	@""
	.align	16
	.zero		1024


//--------------------- .nv.shared.reserved.0     --------------------------
	.section	.nv.shared.reserved.0,"aw",@nobits
	.weak		__nv_reservedSMEM_offset_0_alias
	.size		__nv_reservedSMEM_offset_0_alias, 0, 0
	.other		__nv_reservedSMEM_offset_0_alias,@"STO_CUDA_RESERVED_SHARED STV_DEFAULT"
__nv_reservedSMEM_offset_0_alias:
	.zero		0


//--------------------- .nv.global                --------------------------
	.section	.nv.global,"aw",@nobits
.nv.global:
	.type		_ZN39_INTERNAL_e089fcb6_4_k_cu_e2b11ada_38644cute1_E,@object
	.size		_ZN39_INTERNAL_e089fcb6_4_k_cu_e2b11ada_38644cute1_E,(_ZN39_INTERNAL_e089fcb6_4_k_cu_e2b11ada_38644cuda3std3__45__cpo6cbeginE - _ZN39_INTERNAL_e089fcb6_4_k_cu_e2b11ada_38644cute1_E)
_ZN39_INTERNAL_e089fcb6_4_k_cu_e2b11ada_38644cute1_E:
	.zero		1
	.type		_ZN39_INTERNAL_e089fcb6_4_k_cu_e2b11ada_38644cuda3std3__45__cpo6cbeginE,@object
	.size		_ZN39_INTERNAL_e089fcb6_4_k_cu_e2b11ada_38644cuda3std3__45__cpo6cbeginE,(_ZN39_INTERNAL_e089fcb6_4_k_cu_e2b11ada_38644cuda3std3__48in_placeE - _ZN39_INTERNAL_e089fcb6_4_k_cu_e2b11ada_38644cuda3std3__45__cpo6cbeginE)
_ZN39_INTERNAL_e089fcb6_4_k_cu_e2b11ada_38644cuda3std3__45__cpo6cbeginE:
	.zero		1
	.type		_ZN39_INTERNAL_e089fcb6_4_k_cu_e2b11ada_38644cuda3std3__48in_placeE,@object
	.size		_ZN39_INTERNAL_e089fcb6_4_k_cu_e2b11ada_38644cuda3std3__48in_placeE,(_ZN39_INTERNAL_e089fcb6_4_k_cu_e2b11ada_38644cuda3std6ranges3__45__cpo9iter_moveE - _ZN39_INTERNAL_e089fcb6_4_k_cu_e2b11ada_38644cuda3std3__48in_placeE)
_ZN39_INTERNAL_e089fcb6_4_k_cu_e2b11ada_38644cuda3std3__48in_placeE:
	.zero		1
	.type		_ZN39_INTERNAL_e089fcb6_4_k_cu_e2b11ada_38644cuda3std6ranges3__45__cpo9iter_moveE,@object
	.size		_ZN39_INTERNAL_e089fcb6_4_k_cu_e2b11ada_38644cuda3std6ranges3__45__cpo9iter_moveE,(_ZN39_INTERNAL_e089fcb6_4_k_cu_e2b11ada_38644cuda3std3__45__cpo5beginE - _ZN39_INTERNAL_e089fcb6_4_k_cu_e2b11ada_38644cuda3std6ranges3__45__cpo9iter_moveE)
_ZN39_INTERNAL_e089fcb6_4_k_cu_e2b11ada_38644cuda3std6ranges3__45__cpo9iter_moveE:
	.zero		1
	.type		_ZN39_INTERNAL_e089fcb6_4_k_cu_e2b11ada_38644cuda3std3__45__cpo5beginE,@object
	.size		_ZN39_INTERNAL_e089fcb6_4_k_cu_e2b11ada_38644cuda3std3__45__cpo5beginE,(_ZN39_INTERNAL_e089fcb6_4_k_cu_e2b11ada_38644cuda3std3__441_GLOBAL__N__e089fcb6_4_k_cu_e2b11ada_38646ignoreE - _ZN39_INTERNAL_e089fcb6_4_k_cu_e2b11ada_38644cuda3std3__45__cpo5beginE)
_ZN39_INTERNAL_e089fcb6_4_k_cu_e2b11ada_38644cuda3std3__45__cpo5beginE:
	.zero		1
	.type		_ZN39_INTERNAL_e089fcb6_4_k_cu_e2b11ada_38644cuda3std3__441_GLOBAL__N__e089fcb6_4_k_cu_e2b11ada_38646ignoreE,@object
	.size		_ZN39_INTERNAL_e089fcb6_4_k_cu_e2b11ada_38644cuda3std3__441_GLOBAL__N__e089fcb6_4_k_cu_e2b11ada_38646ignoreE,(_ZN39_INTERNAL_e089fcb6_4_k_cu_e2b11ada_38644cute7productE - _ZN39_INTERNAL_e089fcb6_4_k_cu_e2b11ada_38644cuda3std3__441_GLOBAL__N__e089fcb6_4_k_cu_e2b11ada_38646ignoreE)
_ZN39_INTERNAL_e089fcb6_4_k_cu_e2b11ada_38644cuda3std3__441_GLOBAL__N__e089fcb6_4_k_cu_e2b11ada_38646ignoreE:
	.zero		1
	.type		_ZN39_INTERNAL_e089fcb6_4_k_cu_e2b11ada_38644cute7productE,@object
	.size		_ZN39_INTERNAL_e089fcb6_4_k_cu_e2b11ada_38644cute7productE,(_ZN39_INTERNAL_e089fcb6_4_k_cu_e2b11ada_38644cuda3std3__45__cpo3endE - _ZN39_INTERNAL_e089fcb6_4_k_cu_e2b11ada_38644cute7productE)
_ZN39_INTERNAL_e089fcb6_4_k_cu_e2b11ada_38644cute7productE:
	.zero		1
	.type		_ZN39_INTERNAL_e089fcb6_4_k_cu_e2b11ada_38644cuda3std3__45__cpo3endE,@object
	.size		_ZN39_INTERNAL_e089fcb6_4_k_cu_e2b11ada_38644cuda3std3__45__cpo3endE,(_ZN39_INTERNAL_e089fcb6_4_k_cu_e2b11ada_38644cuda3std3__419piecewise_constructE - _ZN39_INTERNAL_e089fcb6_4_k_cu_e2b11ada_38644cuda3std3__45__cpo3endE)
_ZN39_INTERNAL_e089fcb6_4_k_cu_e2b11ada_38644cuda3std3__45__cpo3endE:
	.zero		1
	.type		_ZN39_INTERNAL_e089fcb6_4_k_cu_e2b11ada_38644cuda3std3__419piecewise_constructE,@object
	.size		_ZN39_INTERNAL_e089fcb6_4_k_cu_e2b11ada_38644cuda3std3__419piecewise_constructE,(_ZN39_INTERNAL_e089fcb6_4_k_cu_e2b11ada_38644cuda3std3__45__cpo4cendE - _ZN39_INTERNAL_e089fcb6_4_k_cu_e2b11ada_38644cuda3std3__419piecewise_constructE)
_ZN39_INTERNAL_e089fcb6_4_k_cu_e2b11ada_38644cuda3std3__419piecewise_constructE:
	.zero		1
	.type		_ZN39_INTERNAL_e089fcb6_4_k_cu_e2b11ada_38644cuda3std3__45__cpo4cendE,@object
	.size		_ZN39_INTERNAL_e089fcb6_4_k_cu_e2b11ada_38644cuda3std3__45__cpo4cendE,(_ZN39_INTERNAL_e089fcb6_4_k_cu_e2b11ada_38644cuda3std6ranges3__45__cpo4swapE - _ZN39_INTERNAL_e089fcb6_4_k_cu_e2b11ada_38644cuda3std3__45__cpo4cendE)
_ZN39_INTERNAL_e089fcb6_4_k_cu_e2b11ada_38644cuda3std3__45__cpo4cendE:
	.zero		1
	.type		_ZN39_INTERNAL_e089fcb6_4_k_cu_e2b11ada_38644cuda3std6ranges3__45__cpo4swapE,@object
	.size		_ZN39_INTERNAL_e089fcb6_4_k_cu_e2b11ada_38644cuda3std6ranges3__45__cpo4swapE,(.L_8 - _ZN39_INTERNAL_e089fcb6_4_k_cu_e2b11ada_38644cuda3std6ranges3__45__cpo4swapE)
_ZN39_INTERNAL_e089fcb6_4_k_cu_e2b11ada_38644cuda3std6ranges3__45__cpo4swapE:
	.zero		1
.L_8:


//--------------------- .nv.constant0._ZN7cutlass13device_kernelINS_4gemm6kernel13GemmUniversalIN4cute5tupleIJiiiiEEENS1_10collective13CollectiveMmaINS1_34MainloopSm90TmaGmmaWarpSpecializedILi16ENS5_IJNS4_1CILi2EEENSA_ILi1EEESC_EEENS1_35KernelTmaWarpSpecializedCooperativeEEENS5_IJNSA_ILi256EEENSA_ILi192EEENSA_ILi16EEEEEENS_10bfloat16_tENS5_IJlSC_lEEESK_SL_NS4_8TiledMMAINS4_8MMA_AtomIJNS4_4SM904GMMA28MMA_64x192x16_F32BF16BF16_SSILNSP_5MajorE0ELSR_0ELNSP_7ScaleInE1ELSS_1EEEEEENS4_6LayoutISD_NS5_IJSC_NSA_ILi0EEESW_EEEEENS5_IJNS4_10UnderscoreESZ_SZ_EEEEENS4_13SM90_TMA_LOADENS4_14ComposedLayoutINS4_7SwizzleILi1ELi4ELi3EEENS4_18smem_ptr_flag_bitsILi16EEENSV_INS5_IJNSA_ILi8EEESI_EEENS5_IJSI_SC_EEEEEEEvNS4_8identityENS4_23SM90_TMA_LOAD_MULTICASTES1C_vS1D_EENS_8epilogue10collective6detail29Sm90TmaWarpSpecializedAdapterINS1H_15DefaultEpilogueISK_SL_SL_NS1G_6thread17LinearCombinationISK_Li1EffLNS1L_9ScaleType4KindE0ELNS_15FloatRoundStyleE2ESK_EENS1_15EpilogueDefaultEEEEEvvEEEEvNT_6ParamsE --------------------------
	.section	.nv.constant0._ZN7cutlass13device_kernelINS_4gemm6kernel13GemmUniversalIN4cute5tupleIJiiiiEEENS1_10collective13CollectiveMmaINS1_34MainloopSm90TmaGmmaWarpSpecializedILi16ENS5_IJNS4_1CILi2EEENSA_ILi1EEESC_EEENS1_35KernelTmaWarpSpecializedCooperativeEEENS5_IJNSA_ILi256EEENSA_ILi192EEENSA_ILi16EEEEEENS_10bfloat16_tENS5_IJlSC_lEEESK_SL_NS4_8TiledMMAINS4_8MMA_AtomIJNS4_4SM904GMMA28MMA_64x192x16_F32BF16BF16_SSILNSP_5MajorE0ELSR_0ELNSP_7ScaleInE1ELSS_1EEEEEENS4_6LayoutISD_NS5_IJSC_NSA_ILi0EEESW_EEEEENS5_IJNS4_10UnderscoreESZ_SZ_EEEEENS4_13SM90_TMA_LOADENS4_14ComposedLayoutINS4_7SwizzleILi1ELi4ELi3EEENS4_18smem_ptr_flag_bitsILi16EEENSV_INS5_IJNSA_ILi8EEESI_EEENS5_IJSI_SC_EEEEEEEvNS4_8identityENS4_23SM90_TMA_LOAD_MULTICASTES1C_vS1D_EENS_8epilogue10collective6detail29Sm90TmaWarpSpecializedAdapterINS1H_15DefaultEpilogueISK_SL_SL_NS1G_6thread17LinearCombinationISK_Li1EffLNS1L_9ScaleType4KindE0ELNS_15FloatRoundStyleE2ESK_EENS1_15EpilogueDefaultEEEEEvvEEEEvNT_6ParamsE,"a",@progbits
	.sectionflags	@""
	.align	4
.nv.constant0._ZN7cutlass13device_kernelINS_4gemm6kernel13GemmUniversalIN4cute5tupleIJiiiiEEENS1_10collective13CollectiveMmaINS1_34MainloopSm90TmaGmmaWarpSpecializedILi16ENS5_IJNS4_1CILi2EEENSA_ILi1EEESC_EEENS1_35KernelTmaWarpSpecializedCooperativeEEENS5_IJNSA_ILi256EEENSA_ILi192EEENSA_ILi16EEEEEENS_10bfloat16_tENS5_IJlSC_lEEESK_SL_NS4_8TiledMMAINS4_8MMA_AtomIJNS4_4SM904GMMA28MMA_64x192x16_F32BF16BF16_SSILNSP_5MajorE0ELSR_0ELNSP_7ScaleInE1ELSS_1EEEEEENS4_6LayoutISD_NS5_IJSC_NSA_ILi0EEESW_EEEEENS5_IJNS4_10UnderscoreESZ_SZ_EEEEENS4_13SM90_TMA_LOADENS4_14ComposedLayoutINS4_7SwizzleILi1ELi4ELi3EEENS4_18smem_ptr_flag_bitsILi16EEENSV_INS5_IJNSA_ILi8EEESI_EEENS5_IJSI_SC_EEEEEEEvNS4_8identityENS4_23SM90_TMA_LOAD_MULTICASTES1C_vS1D_EENS_8epilogue10collective6detail29Sm90TmaWarpSpecializedAdapterINS1H_15DefaultEpilogueISK_SL_SL_NS1G_6thread17LinearCombinationISK_Li1EffLNS1L_9ScaleType4KindE0ELNS_15FloatRoundStyleE2ESK_EENS1_15EpilogueDefaultEEEEEvvEEEEvNT_6ParamsE:
	.zero		1664


//--------------------- SYMBOLS --------------------------

	.type		.nv.reservedSmem.offset0,@object
	.size		.nv.reservedSmem.offset0,0x4
	.type		__assertfail,@function
